	.target	sm_100a

	.elftype	@"ET_EXEC"


//--------------------- .note.nv.tkinfo           --------------------------
	.section	.note.nv.tkinfo,"",@"SHT_NOTE"
	.sectionflags	@"SHF_NOTE_NV_TKINFO"
	.tkinfo
        /*0018*/ 	.word	0x00000081
        /*0030*/ 	.string	""
        /*0030*/ 	.string	"ptxas-blackwell"
        /*0030*/ 	.string	"Cuda compilation tools, release 12.9, V12.9.86"
        /*0030*/ 	.string	"Build cuda_12.9.r12.9/compiler.36037853_0"
        /*0030*/ 	.string	"-v  -suppress-debug-info  -lineinfo  -arch sm_100a "



//--------------------- .note.nv.cuver            --------------------------
	.section	.note.nv.cuver,"",@"SHT_NOTE"
	.sectionflags	@"SHF_NOTE_NV_CUVER"
        /*0018*/ 	.short	0x0001
        /*001a*/ 	.short	0x0064
        /*001c*/ 	.short	0x0001
        /*001e*/ 	.short	0x0000
        /*0020*/ 	.short	0x0001
        /*0022*/ 	.short	0x0000


//--------------------- .nv.info                  --------------------------
	.section	.nv.info,"",@"SHT_CUDA_INFO"
	.align	4


	//----- nvinfo : EIATTR_REGCOUNT
	.align		4
        /*0000*/ 	.byte	0x04, 0x2f
        /*0002*/ 	.short	(.L_4 - .L_3)
	.align		4
.L_3:
        /*0004*/ 	.word	index@(gluon_tcgen05)
        /*0008*/ 	.word	0x00000018


	//----- nvinfo : EIATTR_FRAME_SIZE
	.align		4
.L_4:
        /*000c*/ 	.byte	0x04, 0x11
        /*000e*/ 	.short	(.L_6 - .L_5)
	.align		4
.L_5:
        /*0010*/ 	.word	index@($__internal_2_$__cuda_sm10x_tcgen05_guardrail_trap_unallocated_columns_being_dealloced)
        /*0014*/ 	.word	0x00000000


	//----- nvinfo : EIATTR_FRAME_SIZE
	.align		4
.L_6:
        /*0018*/ 	.byte	0x04, 0x11
        /*001a*/ 	.short	(.L_8 - .L_7)
	.align		4
.L_7:
        /*001c*/ 	.word	index@($__internal_1_$__cuda_sm10x_tcgen05_guardrail_trap_phase_invalid_during_alloc)
        /*0020*/ 	.word	0x00000000


	//----- nvinfo : EIATTR_FRAME_SIZE
	.align		4
.L_8:
        /*0024*/ 	.byte	0x04, 0x11
        /*0026*/ 	.short	(.L_10 - .L_9)
	.align		4
.L_9:
        /*0028*/ 	.word	index@($__internal_0_$__cuda_sm10x_tcgen05_guardrail_trap_col_being_dealloced_not_returned_by_alloc)
        /*002c*/ 	.word	0x00000000


	//----- nvinfo : EIATTR_FRAME_SIZE
	.align		4
.L_10:
        /*0030*/ 	.byte	0x04, 0x11
        /*0032*/ 	.short	(.L_12 - .L_11)
	.align		4
.L_11:
        /*0034*/ 	.word	index@(gluon_tcgen05)
        /*0038*/ 	.word	0x00000000


	//----- nvinfo : EIATTR_MIN_STACK_SIZE
	.align		4
.L_12:
        /*003c*/ 	.byte	0x04, 0x12
        /*003e*/ 	.short	(.L_14 - .L_13)
	.align		4
.L_13:
        /*0040*/ 	.word	index@(gluon_tcgen05)
        /*0044*/ 	.word	0x00000000
.L_14:


//--------------------- .nv.info.gluon_tcgen05    --------------------------
	.section	.nv.info.gluon_tcgen05,"",@"SHT_CUDA_INFO"
	.sectionflags	@""
	.align	4


	//----- nvinfo : EIATTR_CUDA_API_VERSION
	.align		4
        /*0000*/ 	.byte	0x04, 0x37
        /*0002*/ 	.short	(.L_16 - .L_15)
.L_15:
        /*0004*/ 	.word	0x00000081


	//----- nvinfo : EIATTR_KPARAM_INFO
	.align		4
.L_16:
        /*0008*/ 	.byte	0x04, 0x17
        /*000a*/ 	.short	(.L_18 - .L_17)
.L_17:
        /*000c*/ 	.word	0x00000000
        /*0010*/ 	.short	0x000a
        /*0012*/ 	.short	0x0048
        /*0014*/ 	.byte	0x00, 0xf4, 0x21, 0x00


	//----- nvinfo : EIATTR_KPARAM_INFO
	.align		4
.L_18:
        /*0018*/ 	.byte	0x04, 0x17
        /*001a*/ 	.short	(.L_20 - .L_19)
.L_19:
        /*001c*/ 	.word	0x00000000
        /*0020*/ 	.short	0x0009
        /*0022*/ 	.short	0x0040
        /*0024*/ 	.byte	0x00, 0xf4, 0x21, 0x00


	//----- nvinfo : EIATTR_KPARAM_INFO
	.align		4
.L_20:
        /*0028*/ 	.byte	0x04, 0x17
        /*002a*/ 	.short	(.L_22 - .L_21)
.L_21:
        /*002c*/ 	.word	0x00000000
        /*0030*/ 	.short	0x0008
        /*0032*/ 	.short	0x0038
        /*0034*/ 	.byte	0x00, 0xf0, 0x21, 0x00


	//----- nvinfo : EIATTR_KPARAM_INFO
	.align		4
.L_22:
        /*0038*/ 	.byte	0x04, 0x17
        /*003a*/ 	.short	(.L_24 - .L_23)
.L_23:
        /*003c*/ 	.word	0x00000000
        /*0040*/ 	.short	0x0007
        /*0042*/ 	.short	0x0030
        /*0044*/ 	.byte	0x00, 0xf0, 0x21, 0x00


	//----- nvinfo : EIATTR_KPARAM_INFO
	.align		4
.L_24:
        /*0048*/ 	.byte	0x04, 0x17
        /*004a*/ 	.short	(.L_26 - .L_25)
.L_25:
        /*004c*/ 	.word	0x00000000
        /*0050*/ 	.short	0x0006
        /*0052*/ 	.short	0x0028
        /*0054*/ 	.byte	0x00, 0xf0, 0x21, 0x00


	//----- nvinfo : EIATTR_KPARAM_INFO
	.align		4
.L_26:
        /*0058*/ 	.byte	0x04, 0x17
        /*005a*/ 	.short	(.L_28 - .L_27)
.L_27:
        /*005c*/ 	.word	0x00000000
        /*0060*/ 	.short	0x0005
        /*0062*/ 	.short	0x0020
        /*0064*/ 	.byte	0x00, 0xf0, 0x11, 0x00


	//----- nvinfo : EIATTR_KPARAM_INFO
	.align		4
.L_28:
        /*0068*/ 	.byte	0x04, 0x17
        /*006a*/ 	.short	(.L_30 - .L_29)
.L_29:
        /*006c*/ 	.word	0x00000000
        /*0070*/ 	.short	0x0004
        /*0072*/ 	.short	0x001c
        /*0074*/ 	.byte	0x00, 0xf0, 0x11, 0x00


	//----- nvinfo : EIATTR_KPARAM_INFO
	.align		4
.L_30:
        /*0078*/ 	.byte	0x04, 0x17
        /*007a*/ 	.short	(.L_32 - .L_31)
.L_31:
        /*007c*/ 	.word	0x00000000
        /*0080*/ 	.short	0x0003
        /*0082*/ 	.short	0x0018
        /*0084*/ 	.byte	0x00, 0xf0, 0x11, 0x00


	//----- nvinfo : EIATTR_KPARAM_INFO
	.align		4
.L_32:
        /*0088*/ 	.byte	0x04, 0x17
        /*008a*/ 	.short	(.L_34 - .L_33)
.L_33:
        /*008c*/ 	.word	0x00000000
        /*0090*/ 	.short	0x0002
        /*0092*/ 	.short	0x0010
        /*0094*/ 	.byte	0x00, 0xf4, 0x21, 0x00


	//----- nvinfo : EIATTR_KPARAM_INFO
	.align		4
.L_34:
        /*0098*/ 	.byte	0x04, 0x17
        /*009a*/ 	.short	(.L_36 - .L_35)
.L_35:
        /*009c*/ 	.word	0x00000000
        /*00a0*/ 	.short	0x0001
        /*00a2*/ 	.short	0x0008
        /*00a4*/ 	.byte	0x00, 0xf4, 0x21, 0x00


	//----- nvinfo : EIATTR_KPARAM_INFO
	.align		4
.L_36:
        /*00a8*/ 	.byte	0x04, 0x17
        /*00aa*/ 	.short	(.L_38 - .L_37)
.L_37:
        /*00ac*/ 	.word	0x00000000
        /*00b0*/ 	.short	0x0000
        /*00b2*/ 	.short	0x0000
        /*00b4*/ 	.byte	0x00, 0xf4, 0x21, 0x00


	//----- nvinfo : EIATTR_AT_ENTRY_FRAGMENTS
	.align		4
.L_38:
        /*00b8*/ 	.byte	0x04, 0x4f
        /*00ba*/ 	.short	(.L_40 - .L_39)


	//   ....[0]....
.L_39:
        /*00bc*/ 	.word	0x00000004


	//----- nvinfo : EIATTR_RESERVED_SMEM_USED
	.align		4
.L_40:
        /*00c0*/ 	.byte	0x01, 0x41
	.zero		2


	//----- nvinfo : EIATTR_SPARSE_MMA_MASK
	.align		4
        /*00c4*/ 	.byte	0x03, 0x50
        /*00c6*/ 	.short	0x0000


	//----- nvinfo : EIATTR_TCGEN05_1CTA_USED
	.align		4
        /*00c8*/ 	.byte	0x01, 0x51
	.zero		2


	//----- nvinfo : EIATTR_MAXREG_COUNT
	.align		4
        /*00cc*/ 	.byte	0x03, 0x1b
        /*00ce*/ 	.short	0x00ff


	//----- nvinfo : EIATTR_NUM_BARRIERS
	.align		4
        /*00d0*/ 	.byte	0x02, 0x4c
        /*00d2*/ 	.byte	0x01
	.zero		1


	//----- nvinfo : EIATTR_INT_WARP_WIDE_INSTR_OFFSETS
	.align		4
        /*00d4*/ 	.byte	0x04, 0x31
        /*00d6*/ 	.short	(.L_42 - .L_41)


	//   ....[0]....
.L_41:
        /*00d8*/ 	.word	0x00001620


	//   ....[1]....
        /*00dc*/ 	.word	0x00001640


	//   ....[2]....
        /*00e0*/ 	.word	0x000016c0


	//   ....[3]....
        /*00e4*/ 	.word	0x00001a80


	//   ....[4]....
        /*00e8*/ 	.word	0x00001a90


	//   ....[5]....
        /*00ec*/ 	.word	0x00001aa0


	//   ....[6]....
        /*00f0*/ 	.word	0x00001ab0


	//   ....[7]....
        /*00f4*/ 	.word	0x00001ca0


	//   ....[8]....
        /*00f8*/ 	.word	0x00001cb0


	//   ....[9]....
        /*00fc*/ 	.word	0x00001e20


	//   ....[10]....
        /*0100*/ 	.word	0x00001e70


	//   ....[11]....
        /*0104*/ 	.word	0x00001e80


	//   ....[12]....
        /*0108*/ 	.word	0x00001eb0


	//   ....[13]....
        /*010c*/ 	.word	0x00002030


	//   ....[14]....
        /*0110*/ 	.word	0x00002040


	//   ....[15]....
        /*0114*/ 	.word	0x00002410


	//   ....[16]....
        /*0118*/ 	.word	0x00002420


	//   ....[17]....
        /*011c*/ 	.word	0x000026d0


	//   ....[18]....
        /*0120*/ 	.word	0x00002720


	//----- nvinfo : EIATTR_COOP_GROUP_MASK_REGIDS
	.align		4
.L_42:
        /*0124*/ 	.byte	0x04, 0x29
        /*0126*/ 	.short	(.L_44 - .L_43)


	//   ....[0]....
.L_43:
        /*0128*/ 	.word	0xffffffff


	//   ....[1]....
        /*012c*/ 	.word	0xffffffff


	//   ....[2]....
        /*0130*/ 	.word	0xffffffff


	//   ....[3]....
        /*0134*/ 	.word	0xffffffff


	//   ....[4]....
        /*0138*/ 	.word	0xffffffff


	//   ....[5]....
        /*013c*/ 	.word	0xffffffff


	//   ....[6]....
        /*0140*/ 	.word	0xffffffff


	//   ....[7]....
        /*0144*/ 	.word	0xffffffff


	//   ....[8]....
        /*0148*/ 	.word	0xffffffff


	//   ....[9]....
        /*014c*/ 	.word	0xffffffff


	//----- nvinfo : EIATTR_COOP_GROUP_INSTR_OFFSETS
	.align		4
.L_44:
        /*0150*/ 	.byte	0x04, 0x28
        /*0152*/ 	.short	(.L_46 - .L_45)


	//   ....[0]....
.L_45:
        /*0154*/ 	.word	0x00000050


	//   ....[1]....
        /*0158*/ 	.word	0x00000310


	//   ....[2]....
        /*015c*/ 	.word	0x000004f0


	//   ....[3]....
        /*0160*/ 	.word	0x000009a0


	//   ....[4]....
        /*0164*/ 	.word	0x00000ae0


	//   ....[5]....
        /*0168*/ 	.word	0x00000f50


	//   ....[6]....
        /*016c*/ 	.word	0x00001090


	//   ....[7]....
        /*0170*/ 	.word	0x000014e0


	//   ....[8]....
        /*0174*/ 	.word	0x00002560


	//   ....[9]....
        /*0178*/ 	.word	0x000027d0


	//----- nvinfo : EIATTR_VRC_CTA_INIT_COUNT
	.align		4
.L_46:
        /*017c*/ 	.byte	0x02, 0x4a
        /*017e*/ 	.byte	0x80
	.zero		1


	//----- nvinfo : EIATTR_MBARRIER_INSTR_OFFSETS
	.align		4
        /*0180*/ 	.byte	0x04, 0x39
        /*0182*/ 	.short	(.L_48 - .L_47)


	//   ....[0]....
.L_47:
        /*0184*/ 	.word	0x000016e0
        /*0188*/ 	.word	0x000000ff
        /*018c*/ 	.word	0x00004000
        /*0190*/ 	.short	0x0100
        /*0192*/ 	.byte	0x08
	.zero		1


	//   ....[1]....
        /*0194*/ 	.word	0x000016f0
        /*0198*/ 	.word	0x000000ff
        /*019c*/ 	.word	0x00004020
        /*01a0*/ 	.short	0x0100
        /*01a2*/ 	.byte	0x08
	.zero		1


	//   ....[2]....
        /*01a4*/ 	.word	0x000017a0
        /*01a8*/ 	.word	0x000000ff
        /*01ac*/ 	.word	0x00004008
        /*01b0*/ 	.short	0x0100
        /*01b2*/ 	.byte	0x08
	.zero		1


	//   ....[3]....
        /*01b4*/ 	.word	0x000017b0
        /*01b8*/ 	.word	0x000000ff
        /*01bc*/ 	.word	0x00004028
        /*01c0*/ 	.short	0x0100
        /*01c2*/ 	.byte	0x08
	.zero		1


	//   ....[4]....
        /*01c4*/ 	.word	0x00001890
        /*01c8*/ 	.word	0x000000ff
        /*01cc*/ 	.word	0x00004010
        /*01d0*/ 	.short	0x0100
        /*01d2*/ 	.byte	0x08
	.zero		1


	//   ....[5]....
        /*01d4*/ 	.word	0x000018a0
        /*01d8*/ 	.word	0x000000ff
        /*01dc*/ 	.word	0x00004030
        /*01e0*/ 	.short	0x0100
        /*01e2*/ 	.byte	0x08
	.zero		1


	//   ....[6]....
        /*01e4*/ 	.word	0x000019b0
        /*01e8*/ 	.word	0x000000ff
        /*01ec*/ 	.word	0x00004018
        /*01f0*/ 	.short	0x0100
        /*01f2*/ 	.byte	0x08
	.zero		1


	//   ....[7]....
        /*01f4*/ 	.word	0x000019c0
        /*01f8*/ 	.word	0x000000ff
        /*01fc*/ 	.word	0x00004038
        /*0200*/ 	.short	0x0100
        /*0202*/ 	.byte	0x08
	.zero		1


	//   ....[8]....
        /*0204*/ 	.word	0x00001b90
        /*0208*/ 	.word	0x000000ff
        /*020c*/ 	.word	0x00004000
        /*0210*/ 	.short	0x010a
        /*0212*/ 	.byte	0x08
	.zero		1


	//   ....[9]....
        /*0214*/ 	.word	0x00001d00
        /*0218*/ 	.word	0x000000ff
        /*021c*/ 	.word	0x00004020
        /*0220*/ 	.short	0x010a
        /*0222*/ 	.byte	0x08
	.zero		1


	//   ....[10]....
        /*0224*/ 	.word	0x00001f20
        /*0228*/ 	.word	0x000000ff
        /*022c*/ 	.word	0x00004000
        /*0230*/ 	.short	0x010a
        /*0232*/ 	.byte	0x09
	.zero		1


	//   ....[11]....
        /*0234*/ 	.word	0x00002080
        /*0238*/ 	.word	0x000000ff
        /*023c*/ 	.word	0x00004020
        /*0240*/ 	.short	0x010a
        /*0242*/ 	.byte	0x09
	.zero		1


	//   ....[12]....
        /*0244*/ 	.word	0x00002150
        /*0248*/ 	.word	0x000000ff
        /*024c*/ 	.word	0x00004000
        /*0250*/ 	.short	0x0108
        /*0252*/ 	.byte	0x08
	.zero		1


	//   ....[13]....
        /*0254*/ 	.word	0x00002160
        /*0258*/ 	.word	0x000000ff
        /*025c*/ 	.word	0x00004020
        /*0260*/ 	.short	0x0108
        /*0262*/ 	.byte	0x08
	.zero		1


	//   ....[14]....
        /*0264*/ 	.word	0x000021b0
        /*0268*/ 	.word	0x000000ff
        /*026c*/ 	.word	0x00004008
        /*0270*/ 	.short	0x0108
        /*0272*/ 	.byte	0x08
	.zero		1


	//   ....[15]....
        /*0274*/ 	.word	0x000021c0
        /*0278*/ 	.word	0x000000ff
        /*027c*/ 	.word	0x00004028
        /*0280*/ 	.short	0x0108
        /*0282*/ 	.byte	0x08
	.zero		1


	//   ....[16]....
        /*0284*/ 	.word	0x00002210
        /*0288*/ 	.word	0x000000ff
        /*028c*/ 	.word	0x00004010
        /*0290*/ 	.short	0x0108
        /*0292*/ 	.byte	0x08
	.zero		1


	//   ....[17]....
        /*0294*/ 	.word	0x00002220
        /*0298*/ 	.word	0x000000ff
        /*029c*/ 	.word	0x00004030
        /*02a0*/ 	.short	0x0108
        /*02a2*/ 	.byte	0x08
	.zero		1


	//   ....[18]....
        /*02a4*/ 	.word	0x00002270
        /*02a8*/ 	.word	0x000000ff
        /*02ac*/ 	.word	0x00004018
        /*02b0*/ 	.short	0x0108
        /*02b2*/ 	.byte	0x08
	.zero		1


	//   ....[19]....
        /*02b4*/ 	.word	0x00002280
        /*02b8*/ 	.word	0x000000ff
        /*02bc*/ 	.word	0x00004038
        /*02c0*/ 	.short	0x0108
        /*02c2*/ 	.byte	0x08
	.zero		1


	//   ....[20]....
        /*02c4*/ 	.word	0x000027f0
        /*02c8*/ 	.word	0x000000ff
        /*02cc*/ 	.word	0x00004000
        /*02d0*/ 	.short	0x010a
        /*02d2*/ 	.byte	0x08
	.zero		1


	//   ....[21]....
        /*02d4*/ 	.word	0x00002820
        /*02d8*/ 	.word	0x000000ff
        /*02dc*/ 	.word	0x00004020
        /*02e0*/ 	.short	0x010a
        /*02e2*/ 	.byte	0x08
	.zero		1


	//   ....[22]....
        /*02e4*/ 	.word	0x00002850
        /*02e8*/ 	.word	0x000000ff
        /*02ec*/ 	.word	0x00004000
        /*02f0*/ 	.short	0x010a
        /*02f2*/ 	.byte	0x09
	.zero		1


	//   ....[23]....
        /*02f4*/ 	.word	0x00002880
        /*02f8*/ 	.word	0x000000ff
        /*02fc*/ 	.word	0x00004020
        /*0300*/ 	.short	0x010a
        /*0302*/ 	.byte	0x09
	.zero		1


	//----- nvinfo : EIATTR_NUM_MBARRIERS
	.align		4
.L_48:
        /*0304*/ 	.byte	0x03, 0x38
        /*0306*/ 	.short	0x0008


	//----- nvinfo : EIATTR_EXIT_INSTR_OFFSETS
	.align		4
        /*0308*/ 	.byte	0x04, 0x1c
        /*030a*/ 	.short	(.L_50 - .L_49)


	//   ....[0]....
.L_49:
        /*030c*/ 	.word	0x000027e0


	//----- nvinfo : EIATTR_REQNTID
	.align		4
.L_50:
        /*0310*/ 	.byte	0x04, 0x10
        /*0312*/ 	.short	(.L_52 - .L_51)
.L_51:
        /*0314*/ 	.word	0x00000100
        /*0318*/ 	.word	0x00000001
        /*031c*/ 	.word	0x00000001


	//----- nvinfo : EIATTR_CRS_STACK_SIZE
	.align		4
.L_52:
        /*0320*/ 	.byte	0x04, 0x1e
        /*0322*/ 	.short	(.L_54 - .L_53)
.L_53:
        /*0324*/ 	.word	0x00000000


	//----- nvinfo : EIATTR_CBANK_PARAM_SIZE
	.align		4
.L_54:
        /*0328*/ 	.byte	0x03, 0x19
        /*032a*/ 	.short	0x0050


	//----- nvinfo : EIATTR_PARAM_CBANK
	.align		4
        /*032c*/ 	.byte	0x04, 0x0a
        /*032e*/ 	.short	(.L_56 - .L_55)
	.align		4
.L_55:
        /*0330*/ 	.word	index@(.nv.constant0.gluon_tcgen05)
        /*0334*/ 	.short	0x0380
        /*0336*/ 	.short	0x0050


	//----- nvinfo : EIATTR_SW_WAR
	.align		4
.L_56:
        /*0338*/ 	.byte	0x04, 0x36
        /*033a*/ 	.short	(.L_58 - .L_57)
.L_57:
        /*033c*/ 	.word	0x00000008
.L_58:


//--------------------- .nv.compat                --------------------------
	.section	.nv.compat,"",@"SHT_CUDA_COMPAT_INFO"
	.align	4
        /*0000*/ 	.byte	0x02, 0x02, 0x02, 0x00, 0x02, 0x05, 0x05, 0x00, 0x02, 0x03, 0x03, 0x00, 0x02, 0x06, 0x01, 0x00


//--------------------- .nv.callgraph             --------------------------
	.section	.nv.callgraph,"",@"SHT_CUDA_CALLGRAPH"
	.align	4
	.sectionentsize	8
	.align		4
        /*0000*/ 	.word	0x00000000
	.align		4
        /*0004*/ 	.word	0xffffffff
	.align		4
        /*0008*/ 	.word	0x00000000
	.align		4
        /*000c*/ 	.word	0xfffffffe
	.align		4
        /*0010*/ 	.word	0x00000000
	.align		4
        /*0014*/ 	.word	0xfffffffd
	.align		4
        /*0018*/ 	.word	0x00000000
	.align		4
        /*001c*/ 	.word	0xfffffffc


//--------------------- .text.gluon_tcgen05       --------------------------
	.section	.text.gluon_tcgen05,"ax",@progbits
	.align	128
        .global         gluon_tcgen05
        .type           gluon_tcgen05,@function
        .size           gluon_tcgen05,(.L_x_85 - gluon_tcgen05)
        .other          gluon_tcgen05,@"STO_CUDA_ENTRY STV_DEFAULT"
gluon_tcgen05:
.text.gluon_tcgen05:
[----:B------:R-:W1:Y:S01]  /*0000*/  LDC R1, c[0x0][0x37c] ;  /* 0x0000df00ff017b82 */ /* 0x000e620000000800 */
[----:B------:R-:W2:Y:S02]  /*0010*/  S2R R0, SR_TID.X ;  /* 0x0000000000007919 */ /* 0x000ea40000002100 */
[----:B--2---:R-:W-:-:S13]  /*0020*/  ISETP.GE.U32.AND P2, PT, R0, 0x20, PT ;  /* 0x000000200000780c */ /* 0x004fda0003f46070 */
[----:B------:R-:W-:Y:S05]  /*0030*/  @P2 BRA `(.L_x_0) ;  /* 0x0000000000b82947 */ /* 0x000fea0003800000 */
[----:B------:R-:W2:Y:S01]  /*0040*/  S2UR UR6, SR_CgaCtaId ;  /* 0x00000000000679c3 */ /* 0x000ea20000008800 */
[----:B------:R-:W-:Y:S01]  /*0050*/  NOP ;  /* 0x0000000000007918 */ /* 0x000fe20000000000 */
[----:B------:R-:W-:Y:S02]  /*0060*/  UMOV UR4, 0x40 ;  /* 0x0000004000047882 */ /* 0x000fe40000000000 */
[----:B--2---:R-:W-:-:S09]  /*0070*/  ULEA UR4, UR6, UR4, 0x18 ;  /* 0x0000000406047291 */ /* 0x004fd2000f8ec0ff */
[----:B------:R-:W2:Y:S01]  /*0080*/  LDS.U8 R2, [UR4] ;  /* 0x00000004ff027984 */ /* 0x000ea20008000000 */
[----:B------:R-:W-:Y:S02]  /*0090*/  UMOV UR4, 0x400 ;  /* 0x0000040000047882 */ /* 0x000fe40000000000 */
[----:B------:R-:W-:Y:S01]  /*00a0*/  ULEA UR4, UR6, UR4, 0x18 ;  /* 0x0000000406047291 */ /* 0x000fe2000f8ec0ff */
[----:B--2---:R-:W-:-:S13]  /*00b0*/  ISETP.NE.AND P0, PT, R2, RZ, PT ;  /* 0x000000ff0200720c */ /* 0x004fda0003f05270 */
[----:B------:R-:W-:Y:S05]  /*00c0*/  @P0 BRA `(.L_x_1) ;  /* 0x00000000007c0947 */ /* 0x000fea0003800000 */
[----:B------:R-:W-:-:S13]  /*00d0*/  ELECT P0, URZ, PT ;  /* 0x0000000000ff782f */ /* 0x000fda0003800000 */
[----:B------:R-:W-:Y:S05]  /*00e0*/  @!P0 BRA `(.L_x_2) ;  /* 0x0000000000848947 */ /* 0x000fea0003800000 */
[----:B------:R-:W-:Y:S01]  /*00f0*/  UMOV UR5, 0x2 ;  /* 0x0000000200057882 */ /* 0x000fe20000000000 */
[----:B------:R-:W-:Y:S02]  /*0100*/  IMAD.MOV.U32 R5, RZ, RZ, 0x1 ;  /* 0x00000001ff057424 */ /* 0x000fe400078e00ff */
[----:B------:R-:W-:Y:S02]  /*0110*/  IMAD.MOV.U32 R3, RZ, RZ, 0x3 ;  /* 0x00000003ff037424 */ /* 0x000fe400078e00ff */
[----:B------:R-:W-:Y:S04]  /*0120*/  DEPBAR.LE SB2, 0x36 ;  /* 0x0000ad800000791a */ /* 0x000fe80000000000 */
[----:B------:R-:W2:Y:S02]  /*0130*/  UTCATOMSWS.FIND_AND_SET.ALIGN UP0, UR5, UR5 ;  /* 0x00000005000575e3 */ /* 0x000ea40008000800 */
[----:B--2---:R-:W-:-:S04]  /*0140*/  PLOP3.LUT P0, PT, PT, PT, UP0, 0x80, 0x8 ;  /* 0x000000000008781c */ /* 0x004fc80003f0f008 */
[----:B------:R-:W-:-:S04]  /*0150*/  SEL R2, RZ, 0xffffffff, !P0 ;  /* 0xffffffffff027807 */ /* 0x000fc80004000000 */
[----:B------:R-:W-:Y:S01]  /*0160*/  ISETP.NE.AND P0, PT, R2, RZ, PT ;  /* 0x000000ff0200720c */ /* 0x000fe20003f05270 */
[----:B------:R-:W-:-:S12]  /*0170*/  IMAD.U32 R2, RZ, RZ, UR5 ;  /* 0x00000005ff027e24 */ /* 0x000fd8000f8e00ff */
[----:B------:R-:W-:Y:S05]  /*0180*/  @P0 BRA `(.L_x_3) ;  /* 0x0000000000240947 */ /* 0x000fea0003800000 */
.L_x_4:
[----:B------:R-:W-:Y:S05]  /*0190*/  NANOSLEEP 0x64 ;  /* 0x000000640000795d */ /* 0x000fea0003800000 */
[----:B------:R-:W-:-:S05]  /*01a0*/  UMOV UR5, 0x2 ;  /* 0x0000000200057882 */ /* 0x000fca0000000000 */
[----:B------:R-:W-:Y:S04]  /*01b0*/  DEPBAR.LE SB2, 0x36 ;  /* 0x0000ad800000791a */ /* 0x000fe80000000000 */
[----:B------:R-:W2:Y:S02]  /*01c0*/  UTCATOMSWS.FIND_AND_SET.ALIGN UP0, UR5, UR5 ;  /* 0x00000005000575e3 */ /* 0x000ea40008000800 */
[----:B--2---:R-:W-:-:S04]  /*01d0*/  PLOP3.LUT P0, PT, PT, PT, UP0, 0x80, 0x8 ;  /* 0x000000000008781c */ /* 0x004fc80003f0f008 */
[----:B------:R-:W-:-:S04]  /*01e0*/  SEL R2, RZ, 0xffffffff, !P0 ;  /* 0xffffffffff027807 */ /* 0x000fc80004000000 */
[----:B------:R-:W-:Y:S01]  /*01f0*/  ISETP.NE.AND P0, PT, R2, RZ, PT ;  /* 0x000000ff0200720c */ /* 0x000fe20003f05270 */
[----:B------:R-:W-:-:S12]  /*0200*/  IMAD.U32 R2, RZ, RZ, UR5 ;  /* 0x00000005ff027e24 */ /* 0x000fd8000f8e00ff */
[----:B------:R-:W-:Y:S05]  /*0210*/  @!P0 BRA `(.L_x_4) ;  /* 0xfffffffc00dc8947 */ /* 0x000fea000383ffff */
.L_x_3:
[C---:B------:R-:W-:Y:S01]  /*0220*/  VIADD R4, R2.reuse, 0x10 ;  /* 0x0000001002047836 */ /* 0x040fe20000000000 */
[----:B------:R-:W-:Y:S01]  /*0230*/  UMOV UR5, 0x50 ;  /* 0x0000005000057882 */ /* 0x000fe20000000000 */
[----:B------:R-:W-:Y:S01]  /*0240*/  SHF.L.U32 R3, R3, R2, RZ ;  /* 0x0000000203037219 */ /* 0x000fe200000006ff */
[----:B------:R-:W-:Y:S01]  /*0250*/  ULEA UR5, UR6, UR5, 0x18 ;  /* 0x0000000506057291 */ /* 0x000fe2000f8ec0ff */
[----:B------:R-:W-:Y:S01]  /*0260*/  IMAD.SHL.U32 R2, R2, 0x20, RZ ;  /* 0x0000002002027824 */ /* 0x000fe200078e00ff */
[----:B------:R-:W-:-:S04]  /*0270*/  SHF.L.U32 R4, R5, R4, RZ ;  /* 0x0000000405047219 */ /* 0x000fc800000006ff */
[----:B------:R-:W-:-:S05]  /*0280*/  LOP3.LUT R3, R4, R3, RZ, 0xfc, !PT ;  /* 0x0000000304037212 */ /* 0x000fca00078efcff */
[----:B------:R2:W-:Y:S04]  /*0290*/  ATOMS.OR RZ, [UR5], R3 ;  /* 0x00000003ffff798c */ /* 0x0005e8000b000005 */
[----:B------:R2:W-:Y:S01]  /*02a0*/  STS [UR4], R2 ;  /* 0x00000002ff007988 */ /* 0x0005e20008000804 */
[----:B------:R-:W-:Y:S05]  /*02b0*/  BRA `(.L_x_2) ;  /* 0x0000000000107947 */ /* 0x000fea0003800000 */
.L_x_1:
[----:B------:R-:W-:Y:S01]  /*02c0*/  IMAD.MOV.U32 R3, RZ, RZ, -0x1 ;  /* 0xffffffffff037424 */ /* 0x000fe200078e00ff */
[----:B------:R-:W-:-:S04]  /*02d0*/  MOV R2, 0x300 ;  /* 0x0000030000027802 */ /* 0x000fc80000000f00 */
[----:B------:R2:W-:Y:S03]  /*02e0*/  STS [UR4], R3 ;  /* 0x00000003ff007988 */ /* 0x0005e60008000804 */
[----:B-12---:R-:W-:Y:S05]  /*02f0*/  CALL.REL.NOINC `($__internal_1_$__cuda_sm10x_tcgen05_guardrail_trap_phase_invalid_during_alloc) ;  /* 0x0000002400787944 */ /* 0x006fea0003c00000 */
.L_x_2:
[----:B------:R-:W-:Y:S05]  /*0300*/  WARPSYNC.ALL ;  /* 0x0000000000007948 */ /* 0x000fea0003800000 */
[----:B------:R-:W-:Y:S01]  /*0310*/  NOP ;  /* 0x0000000000007918 */ /* 0x000fe20000000000 */
.L_x_0:
[----:B------:R-:W3:Y:S08]  /*0320*/  S2UR UR4, SR_CgaCtaId ;  /* 0x00000000000479c3 */ /* 0x000ef00000008800 */
[----:B------:R-:W-:Y:S01]  /*0330*/  BAR.SYNC.DEFER_BLOCKING 0x0 ;  /* 0x0000000000007b1d */ /* 0x000fe20000010000 */
[----:B------:R-:W-:-:S05]  /*0340*/  LOP3.LUT R20, R0, 0xff, RZ, 0xc0, !PT ;  /* 0x000000ff00147812 */ /* 0x000fca00078ec0ff */
[----:B------:R-:W-:Y:S02]  /*0350*/  UMOV UR8, 0x400 ;  /* 0x0000040000087882 */ /* 0x000fe40000000000 */
[----:B------:R-:W4:Y:S08]  /*0360*/  LDC R8, c[0x0][0x3a0] ;  /* 0x0000e800ff087b82 */ /* 0x000f300000000800 */
[----:B------:R-:W5:Y:S01]  /*0370*/  S2UR UR9, SR_CTAID.Y ;  /* 0x00000000000979c3 */ /* 0x000f620000002600 */
[----:B---3--:R-:W-:-:S09]  /*0380*/  ULEA UR8, UR4, UR8, 0x18 ;  /* 0x0000000804087291 */ /* 0x008fd2000f8ec0ff */
[----:B------:R-:W3:Y:S01]  /*0390*/  LDS R4, [UR8] ;  /* 0x00000008ff047984 */ /* 0x000ee20008000800 */
[----:B------:R-:W-:Y:S06]  /*03a0*/  BAR.SYNC.DEFER_BLOCKING 0x0 ;  /* 0x0000000000007b1d */ /* 0x000fec0000010000 */
[----:B------:R-:W-:Y:S05]  /*03b0*/  @P2 BRA `(.L_x_5) ;  /* 0x0000000000182947 */ /* 0x000fea0003800000 */
[----:B------:R-:W-:Y:S01]  /*03c0*/  ELECT P0, URZ, PT ;  /* 0x0000000000ff782f */ /* 0x000fe20003800000 */
[----:B--2---:R-:W-:Y:S01]  /*03d0*/  IMAD.MOV.U32 R2, RZ, RZ, 0x1 ;  /* 0x00000001ff027424 */ /* 0x004fe200078e00ff */
[----:B------:R-:W-:Y:S01]  /*03e0*/  UMOV UR5, 0x40 ;  /* 0x0000004000057882 */ /* 0x000fe20000000000 */
[----:B------:R-:W-:Y:S01]  /*03f0*/  UVIRTCOUNT.DEALLOC.SMPOOL 0x80 ;  /* 0x000000800000784c */ /* 0x000fe20000000000 */
[----:B------:R-:W-:-:S09]  /*0400*/  ULEA UR5, UR4, UR5, 0x18 ;  /* 0x0000000504057291 */ /* 0x000fd2000f8ec0ff */
[----:B------:R2:W-:Y:S03]  /*0410*/  @P0 STS.U8 [UR5], R2 ;  /* 0x00000002ff000988 */ /* 0x0005e60008000005 */
.L_x_5:
[----:B------:R-:W2:Y:S01]  /*0420*/  S2UR UR4, SR_CTAID.Z ;  /* 0x00000000000479c3 */ /* 0x000ea20000002700 */
[----:B------:R-:W5:Y:S01]  /*0430*/  LDCU UR5, c[0x0][0x370] ;  /* 0x00006e00ff0577ac */ /* 0x000f620008000800 */
[----:B------:R-:W-:Y:S01]  /*0440*/  ISETP.GE.U32.AND P0, PT, R20, 0x20, PT ;  /* 0x000000201400780c */ /* 0x000fe20003f06070 */
[----:B----4-:R-:W-:Y:S01]  /*0450*/  VIADD R5, R8, 0xffffffff ;  /* 0xffffffff08057836 */ /* 0x010fe20000000000 */
[C---:B------:R-:W-:Y:S01]  /*0460*/  ISETP.NE.U32.AND P3, PT, R20.reuse, RZ, PT ;  /* 0x000000ff1400720c */ /* 0x040fe20003f65070 */
[----:B------:R-:W2:Y:S02]  /*0470*/  LDCU UR6, c[0x0][0x374] ;  /* 0x00006e80ff0677ac */ /* 0x000ea40008000800 */
[----:B--2---:R-:W-:Y:S01]  /*0480*/  LEA R2, R20, UR8, 0x2 ;  /* 0x0000000814027c11 */ /* 0x004fe2000f8e10ff */
[----:B------:R-:W-:Y:S01]  /*0490*/  BSSY.RECONVERGENT B0, `(.L_x_6) ;  /* 0x0000015000007945 */ /* 0x000fe20003800200 */
[----:B------:R-:W5:Y:S01]  /*04a0*/  S2UR UR7, SR_CTAID.X ;  /* 0x00000000000779c3 */ /* 0x000f620000002500 */
[----:B------:R-:W2:Y:S01]  /*04b0*/  LDCU.64 UR20, c[0x0][0x3c0] ;  /* 0x00007800ff1477ac */ /* 0x000ea20008000a00 */
[----:B---3--:R-:W-:-:S04]  /*04c0*/  R2UR UR23, R4 ;  /* 0x00000000041772ca */ /* 0x008fc800000e0000 */
[----:B------:R3:W-:Y:S02]  /*04d0*/  @!P0 STS [R2], RZ ;  /* 0x000000ff02008388 */ /* 0x0007e40000000800 */
[----:B------:R-:W4:Y:S01]  /*04e0*/  LDC R3, c[0x0][0x398] ;  /* 0x0000e600ff037b82 */ /* 0x000f220000000800 */
[----:B------:R-:W-:Y:S01]  /*04f0*/  NOP ;  /* 0x0000000000007918 */ /* 0x000fe20000000000 */
[----:B------:R3:W-:Y:S01]  /*0500*/  @!P3 STS [UR8+0x20], R5 ;  /* 0x00002005ff00b988 */ /* 0x0007e20008000808 */
[----:B-----5:R-:W-:-:S04]  /*0510*/  UIMAD UR4, UR4, UR6, UR9 ;  /* 0x00000006040472a4 */ /* 0x020fc8000f8e0209 */
[----:B------:R-:W-:-:S04]  /*0520*/  UIMAD UR4, UR4, UR5, UR7 ;  /* 0x00000005040472a4 */ /* 0x000fc8000f8e0207 */
[----:B------:R-:W-:-:S04]  /*0530*/  UIMAD UR4, UR4, 0x180, URZ ;  /* 0x00000180040478a4 */ /* 0x000fc8000f8e02ff */
[----:B--2---:R-:W-:Y:S01]  /*0540*/  UIADD3 UR24, UP0, UPT, UR4, UR20, URZ ;  /* 0x0000001404187290 */ /* 0x004fe2000ff1e0ff */
[----:B----4-:R-:W-:-:S03]  /*0550*/  VIADD R3, R3, 0xffffffff ;  /* 0xffffffff03037836 */ /* 0x010fc60000000000 */
[----:B------:R-:W-:Y:S01]  /*0560*/  ULEA.HI.X.SX32 UR25, UR4, UR21, 0x1, UP0 ;  /* 0x0000001504197291 */ /* 0x000fe200080f0eff */
[----:B---3--:R-:W-:Y:S11]  /*0570*/  @P3 BRA `(.L_x_7) ;  /* 0x0000000000183947 */ /* 0x008ff60003800000 */
[----:B------:R-:W2:Y:S01]  /*0580*/  LDS R4, [UR8+0x8] ;  /* 0x00000808ff047984 */ /* 0x000ea20008000800 */
[----:B------:R-:W3:Y:S01]  /*0590*/  LDC.64 R10, c[0x0][0x380] ;  /* 0x0000e000ff0a7b82 */ /* 0x000ee20000000a00 */
[----:B------:R-:W-:Y:S02]  /*05a0*/  IMAD.MOV.U32 R7, RZ, RZ, 0x70 ;  /* 0x00000070ff077424 */ /* 0x000fe400078e00ff */
[----:B---3--:R3:W-:Y:S03]  /*05b0*/  STS.64 [UR8], R10 ;  /* 0x0000000aff007988 */ /* 0x0087e60008000a08 */
[----:B--2---:R-:W-:-:S05]  /*05c0*/  LOP3.LUT R4, R4, 0x10, R7, 0xd8, !PT ;  /* 0x0000001004047812 */ /* 0x004fca00078ed807 */
[----:B------:R3:W-:Y:S02]  /*05d0*/  STS [UR8+0x8], R4 ;  /* 0x00000804ff007988 */ /* 0x0007e40008000808 */
.L_x_7:
[----:B------:R-:W-:Y:S05]  /*05e0*/  BSYNC.RECONVERGENT B0 ;  /* 0x0000000000007941 */ /* 0x000fea0003800200 */
.L_x_6:
[----:B------:R-:W-:Y:S04]  /*05f0*/  BSSY.RECONVERGENT B0, `(.L_x_8) ;  /* 0x000000a000007945 */ /* 0x000fe80003800200 */
[----:B------:R-:W-:Y:S05]  /*0600*/  @P3 BRA `(.L_x_9) ;  /* 0x0000000000203947 */ /* 0x000fea0003800000 */
[----:B---3--:R-:W2:Y:S01]  /*0610*/  LDS R4, [UR8+0x34] ;  /* 0x00003408ff047984 */ /* 0x008ea20008000800 */
[----:B------:R-:W-:Y:S02]  /*0620*/  IMAD.MOV.U32 R7, RZ, RZ, 0x1f000000 ;  /* 0x1f000000ff077424 */ /* 0x000fe400078e00ff */
[----:B------:R-:W-:Y:S01]  /*0630*/  @!P3 IMAD.MOV.U32 R6, RZ, RZ, 0x3f ;  /* 0x0000003fff06b424 */ /* 0x000fe200078e00ff */
[----:B------:R-:W3:Y:S02]  /*0640*/  @!P3 LDS R9, [UR8+0x38] ;  /* 0x00003808ff09b984 */ /* 0x000ee40008000800 */
[----:B--2---:R-:W-:Y:S02]  /*0650*/  LOP3.LUT R4, R4, 0xff000000, R7, 0xb8, !PT ;  /* 0xff00000004047812 */ /* 0x004fe400078eb807 */
[----:B---3--:R-:W-:-:S03]  /*0660*/  @!P3 LOP3.LUT R6, R9, 0xff, R6, 0xb8, !PT ;  /* 0x000000ff0906b812 */ /* 0x008fc600078eb806 */
[----:B------:R2:W-:Y:S04]  /*0670*/  STS [UR8+0x34], R4 ;  /* 0x00003404ff007988 */ /* 0x0005e80008000808 */
[----:B------:R2:W-:Y:S02]  /*0680*/  @!P3 STS [UR8+0x38], R6 ;  /* 0x00003806ff00b988 */ /* 0x0005e40008000808 */
.L_x_9:
[----:B------:R-:W-:Y:S05]  /*0690*/  BSYNC.RECONVERGENT B0 ;  /* 0x0000000000007941 */ /* 0x000fea0003800200 */
.L_x_8:
[----:B------:R-:W-:Y:S04]  /*06a0*/  BSSY.RECONVERGENT B0, `(.L_x_10) ;  /* 0x000000a000007945 */ /* 0x000fe80003800200 */
[----:B------:R-:W-:Y:S05]  /*06b0*/  @P3 BRA `(.L_x_11) ;  /* 0x0000000000203947 */ /* 0x000fea0003800000 */
[----:B--23--:R-:W2:Y:S01]  /*06c0*/  LDS R4, [UR8+0x1c] ;  /* 0x00001c08ff047984 */ /* 0x00cea20008000800 */
[----:B------:R-:W3:Y:S03]  /*06d0*/  LDC.64 R10, c[0x0][0x3a8] ;  /* 0x0000ea00ff0a7b82 */ /* 0x000ee60000000a00 */
[----:B------:R4:W-:Y:S01]  /*06e0*/  STS [UR8+0x24], R3 ;  /* 0x00002403ff007988 */ /* 0x0009e20008000808 */
[--C-:B---3--:R-:W-:Y:S02]  /*06f0*/  SHF.R.U32.HI R7, RZ, 0x4, R11.reuse ;  /* 0x00000004ff077819 */ /* 0x108fe4000001160b */
[----:B------:R-:W-:-:S05]  /*0700*/  SHF.R.U64 R6, R10, 0x4, R11 ;  /* 0x000000040a067819 */ /* 0x000fca000000120b */
[----:B------:R4:W-:Y:S01]  /*0710*/  STS [UR8+0xc], R6 ;  /* 0x00000c06ff007988 */ /* 0x0009e20008000808 */
[----:B--2---:R-:W-:-:S05]  /*0720*/  LOP3.LUT R4, R4, 0xf, R7, 0xb8, !PT ;  /* 0x0000000f04047812 */ /* 0x004fca00078eb807 */
[----:B------:R4:W-:Y:S02]  /*0730*/  STS [UR8+0x1c], R4 ;  /* 0x00001c04ff007988 */ /* 0x0009e40008000808 */
.L_x_11:
[----:B------:R-:W-:Y:S05]  /*0740*/  BSYNC.RECONVERGENT B0 ;  /* 0x0000000000007941 */ /* 0x000fea0003800200 */
.L_x_10:
[----:B------:R-:W-:Y:S04]  /*0750*/  BSSY.RECONVERGENT B1, `(.L_x_12) ;  /* 0x000001d000017945 */ /* 0x000fe80003800200 */
[----:B------:R-:W-:Y:S04]  /*0760*/  BSSY.RELIABLE B0, `(.L_x_13) ;  /* 0x0000018000007945 */ /* 0x000fe80003800100 */
[----:B------:R-:W-:Y:S05]  /*0770*/  @P3 BRA `(.L_x_14) ;  /* 0x00000000001c3947 */ /* 0x000fea0003800000 */
[----:B--234-:R-:W2:Y:S02]  /*0780*/  LDS R4, [UR8+0x34] ;  /* 0x00003408ff047984 */ /* 0x01cea40008000800 */
[----:B--2---:R-:W-:-:S05]  /*0790*/  LOP3.LUT R4, R4, 0x7, RZ, 0xb8, !PT ;  /* 0x0000000704047812 */ /* 0x004fca00078eb8ff */
[----:B------:R2:W-:Y:S01]  /*07a0*/  STS [UR8+0x34], R4 ;  /* 0x00003404ff007988 */ /* 0x0005e20008000808 */
[----:B------:R-:W-:Y:S05]  /*07b0*/  @P3 BRA `(.L_x_15) ;  /* 0x00000000001c3947 */ /* 0x000fea0003800000 */
[----:B--2---:R-:W2:Y:S02]  /*07c0*/  LDS R4, [UR8+0x34] ;  /* 0x00003408ff047984 */ /* 0x004ea40008000800 */
[----:B--2---:R-:W-:-:S05]  /*07d0*/  LOP3.LUT R4, R4, 0x38, RZ, 0xb8, !PT ;  /* 0x0000003804047812 */ /* 0x004fca00078eb8ff */
[----:B------:R5:W-:Y:S02]  /*07e0*/  STS [UR8+0x34], R4 ;  /* 0x00003404ff007988 */ /* 0x000be40008000808 */
.L_x_14:
[----:B------:R-:W-:Y:S05]  /*07f0*/  @P3 BRA `(.L_x_16) ;  /* 0x00000000001c3947 */ /* 0x000fea0003800000 */
[----:B--2345:R-:W2:Y:S02]  /*0800*/  LDS R4, [UR8+0x8] ;  /* 0x00000808ff047984 */ /* 0x03cea40008000800 */
[----:B--2---:R-:W-:-:S05]  /*0810*/  LOP3.LUT R4, R4, 0x780, RZ, 0xb8, !PT ;  /* 0x0000078004047812 */ /* 0x004fca00078eb8ff */
[----:B------:R3:W-:Y:S02]  /*0820*/  STS [UR8+0x8], R4 ;  /* 0x00000804ff007988 */ /* 0x0007e40008000808 */
.L_x_15:
[----:B------:R-:W-:Y:S05]  /*0830*/  @P3 BRA `(.L_x_17) ;  /* 0x0000000000283947 */ /* 0x000fea0003800000 */
[----:B--23--:R-:W2:Y:S02]  /*0840*/  LDS R4, [UR8+0x8] ;  /* 0x00000808ff047984 */ /* 0x00cea40008000800 */
[----:B--2---:R-:W-:-:S05]  /*0850*/  LOP3.LUT R4, R4, 0x1800, RZ, 0xb8, !PT ;  /* 0x0000180004047812 */ /* 0x004fca00078eb8ff */
[----:B------:R2:W-:Y:S02]  /*0860*/  STS [UR8+0x8], R4 ;  /* 0x00000804ff007988 */ /* 0x0005e40008000808 */
.L_x_16:
[----:B------:R-:W-:Y:S05]  /*0870*/  @P3 BREAK.RELIABLE B0 ;  /* 0x0000000000003942 */ /* 0x000fea0003800100 */
[----:B------:R-:W-:Y:S05]  /*0880*/  @P3 BRA `(.L_x_18) ;  /* 0x0000000000243947 */ /* 0x000fea0003800000 */
[----:B------:R-:W2:Y:S02]  /*0890*/  LDS R7, [UR8+0x8] ;  /* 0x00000808ff077984 */ /* 0x000ea40008000800 */
[----:B--2345:R-:W-:-:S05]  /*08a0*/  IMAD.MOV.U32 R4, RZ, RZ, 0x6000 ;  /* 0x00006000ff047424 */ /* 0x03cfca00078e00ff */
[----:B------:R-:W-:-:S04]  /*08b0*/  LOP3.LUT R4, R7, 0x2000, R4, 0xd8, !PT ;  /* 0x0000200007047812 */ /* 0x000fc800078ed804 */
[----:B------:R-:W-:-:S05]  /*08c0*/  LOP3.LUT R4, R4, 0x400000, RZ, 0xb8, !PT ;  /* 0x0040000004047812 */ /* 0x000fca00078eb8ff */
[----:B------:R4:W-:Y:S02]  /*08d0*/  STS [UR8+0x8], R4 ;  /* 0x00000804ff007988 */ /* 0x0009e40008000808 */
.L_x_17:
[----:B------:R-:W-:Y:S05]  /*08e0*/  BSYNC.RELIABLE B0 ;  /* 0x0000000000007941 */ /* 0x000fea0003800100 */
.L_x_13:
[----:B--234-:R-:W2:Y:S02]  /*08f0*/  @!P3 LDS R4, [UR8+0x8] ;  /* 0x00000808ff04b984 */ /* 0x01cea40008000800 */
[----:B--2---:R-:W-:-:S05]  /*0900*/  @!P3 LOP3.LUT R4, R4, 0x8000, RZ, 0xb8, !PT ;  /* 0x000080000404b812 */ /* 0x004fca00078eb8ff */
[----:B------:R2:W-:Y:S02]  /*0910*/  @!P3 STS [UR8+0x8], R4 ;  /* 0x00000804ff00b988 */ /* 0x0005e40008000808 */
.L_x_18:
[----:B------:R-:W-:Y:S05]  /*0920*/  BSYNC.RECONVERGENT B1 ;  /* 0x0000000000017941 */ /* 0x000fea0003800200 */
.L_x_12:
[----:B------:R-:W-:Y:S05]  /*0930*/  WARPSYNC.ALL ;  /* 0x0000000000007948 */ /* 0x000fea0003800000 */
[----:B------:R-:W-:Y:S01]  /*0940*/  NOP ;  /* 0x0000000000007918 */ /* 0x000fe20000000000 */
[----:B--2345:R-:W2:Y:S02]  /*0950*/  LDC R4, c[0x0][0x39c] ;  /* 0x0000e700ff047b82 */ /* 0x03cea40000000800 */
[----:B--2---:R-:W-:Y:S01]  /*0960*/  VIADD R4, R4, 0xffffffff ;  /* 0xffffffff04047836 */ /* 0x004fe20000000000 */
[----:B------:R-:W-:Y:S06]  /*0970*/  @P0 BRA `(.L_x_19) ;  /* 0x0000000000300947 */ /* 0x000fec0003800000 */
[----:B------:R-:W2:Y:S01]  /*0980*/  S2R R6, SR_LANEID ;  /* 0x0000000000067919 */ /* 0x000ea20000000000 */
[----:B------:R-:W-:Y:S05]  /*0990*/  WARPSYNC.ALL ;  /* 0x0000000000007948 */ /* 0x000fea0003800000 */
[----:B------:R-:W-:Y:S01]  /*09a0*/  NOP ;  /* 0x0000000000007918 */ /* 0x000fe20000000000 */
[----:B--2---:R-:W-:-:S05]  /*09b0*/  IMAD.SHL.U32 R9, R6, 0x4, RZ ;  /* 0x0000000406097824 */ /* 0x004fca00078e00ff */
[----:B------:R-:W2:Y:S01]  /*09c0*/  LDS R11, [R9+UR8] ;  /* 0x00000008090b7984 */ /* 0x000ea20008000800 */
[----:B------:R-:W-:-:S05]  /*09d0*/  IADD3 R6, P1, PT, R9, UR24, RZ ;  /* 0x0000001809067c10 */ /* 0x000fca000ff3e0ff */
[----:B------:R-:W-:-:S05]  /*09e0*/  IMAD.X R7, RZ, RZ, UR25, P1 ;  /* 0x00000019ff077e24 */ /* 0x000fca00088e06ff */
[----:B--2---:R2:W3:Y:S01]  /*09f0*/  ATOMG.E.EXCH.STRONG.GPU PT, RZ, [R6], R11 ;  /* 0x0000000b06ff73a8 */ /* 0x0044e200041ee100 */
[----:B------:R-:W-:-:S04]  /*0a00*/  DEPBAR {5,4,3,2,1,0} ;  /* 0x0000003f0000791a */ /* 0x000fc80000000000 */
[----:B------:R-:W4:Y:S02]  /*0a10*/  CCTL.E.C.LDCU.IV.DEEP [UR24] ;  /* 0x0000000018007540 */ /* 0x000f240009c08000 */
[----:B----4-:R2:W-:Y:S01]  /*0a20*/  UTMACCTL.IV [UR24] ;  /* 0x00000000180079b9 */ /* 0x0105e20008000000 */
[----:B------:R-:W-:Y:S01]  /*0a30*/  NOP ;  /* 0x0000000000007918 */ /* 0x000fe20000000000 */
.L_x_19:
[----:B------:R-:W-:Y:S05]  /*0a40*/  @P0 BRA `(.L_x_20) ;  /* 0x00000000000c0947 */ /* 0x000fea0003800000 */
[----:B------:R0:W-:Y:S01]  /*0a50*/  UTMACMDFLUSH ;  /* 0x00000000000079b7 */ /* 0x0001e20000000000 */
[----:B------:R-:W-:Y:S05]  /*0a60*/  @P0 BRA `(.L_x_20) ;  /* 0x0000000000040947 */ /* 0x000fea0003800000 */
[----:B------:R-:W-:-:S04]  /*0a70*/  DEPBAR.LE SB0, 0x0 ;  /* 0x000080000000791a */ /* 0x000fc80000000000 */
.L_x_20:
[----:B------:R-:W-:Y:S05]  /*0a80*/  WARPSYNC.ALL ;  /* 0x0000000000007948 */ /* 0x000fea0003800000 */
[----:B------:R-:W-:Y:S01]  /*0a90*/  NOP ;  /* 0x0000000000007918 */ /* 0x000fe20000000000 */
[----:B---3--:R-:W-:Y:S06]  /*0aa0*/  BAR.SYNC.DEFER_BLOCKING 0x0 ;  /* 0x0000000000007b1d */ /* 0x008fec0000010000 */
[----:B------:R-:W-:Y:S02]  /*0ab0*/  BSSY.RECONVERGENT B1, `(.L_x_21) ;  /* 0x000000b000017945 */ /* 0x000fe40003800200 */
[----:B------:R-:W-:Y:S06]  /*0ac0*/  BAR.SYNC.DEFER_BLOCKING 0x0 ;  /* 0x0000000000007b1d */ /* 0x000fec0000010000 */
[----:B------:R3:W-:Y:S01]  /*0ad0*/  @!P0 STS [R2], RZ ;  /* 0x000000ff02008388 */ /* 0x0007e20000000800 */
[----:B------:R-:W-:Y:S01]  /*0ae0*/  NOP ;  /* 0x0000000000007918 */ /* 0x000fe20000000000 */
[----:B------:R-:W-:Y:S05]  /*0af0*/  @P3 BRA `(.L_x_22) ;  /* 0x0000000000183947 */ /* 0x000fea0003800000 */
[----:B--2---:R-:W2:Y:S01]  /*0b00*/  LDS R6, [UR8+0x8] ;  /* 0x00000808ff067984 */ /* 0x004ea20008000800 */
[----:B------:R-:W4:Y:S01]  /*0b10*/  LDC.64 R10, c[0x0][0x388] ;  /* 0x0000e200ff0a7b82 */ /* 0x000f220000000a00 */
[----:B------:R-:W-:Y:S02]  /*0b20*/  IMAD.MOV.U32 R7, RZ, RZ, 0x70 ;  /* 0x00000070ff077424 */ /* 0x000fe400078e00ff */
[----:B----4-:R4:W-:Y:S03]  /*0b30*/  STS.64 [UR8], R10 ;  /* 0x0000000aff007988 */ /* 0x0109e60008000a08 */
[----:B--2---:R-:W-:-:S05]  /*0b40*/  LOP3.LUT R6, R6, 0x10, R7, 0xd8, !PT ;  /* 0x0000001006067812 */ /* 0x004fca00078ed807 */
[----:B------:R4:W-:Y:S02]  /*0b50*/  STS [UR8+0x8], R6 ;  /* 0x00000806ff007988 */ /* 0x0009e40008000808 */
.L_x_22:
[----:B--2---:R-:W-:Y:S05]  /*0b60*/  BSYNC.RECONVERGENT B1 ;  /* 0x0000000000017941 */ /* 0x004fea0003800200 */
.L_x_21:
[----:B------:R-:W-:Y:S04]  /*0b70*/  BSSY.RECONVERGENT B1, `(.L_x_23) ;  /* 0x000000a000017945 */ /* 0x000fe80003800200 */
[----:B------:R-:W-:Y:S05]  /*0b80*/  @P3 BRA `(.L_x_24) ;  /* 0x0000000000203947 */ /* 0x000fea0003800000 */
[----:B----4-:R-:W2:Y:S01]  /*0b90*/  LDS R6, [UR8+0x34] ;  /* 0x00003408ff067984 */ /* 0x010ea20008000800 */
[----:B------:R-:W-:Y:S02]  /*0ba0*/  IMAD.MOV.U32 R7, RZ, RZ, 0x3f000000 ;  /* 0x3f000000ff077424 */ /* 0x000fe400078e00ff */
[----:B------:R-:W-:Y:S01]  /*0bb0*/  @!P3 IMAD.MOV.U32 R9, RZ, RZ, 0x1f ;  /* 0x0000001fff09b424 */ /* 0x000fe200078e00ff */
[----:B------:R-:W4:Y:S02]  /*0bc0*/  @!P3 LDS R10, [UR8+0x38] ;  /* 0x00003808ff0ab984 */ /* 0x000f240008000800 */
[----:B--2---:R-:W-:Y:S02]  /*0bd0*/  LOP3.LUT R6, R6, 0xff000000, R7, 0xb8, !PT ;  /* 0xff00000006067812 */ /* 0x004fe400078eb807 */
[----:B----4-:R-:W-:-:S03]  /*0be0*/  @!P3 LOP3.LUT R7, R10, 0xff, R9, 0xb8, !PT ;  /* 0x000000ff0a07b812 */ /* 0x010fc600078eb809 */
[----:B------:R2:W-:Y:S04]  /*0bf0*/  STS [UR8+0x34], R6 ;  /* 0x00003406ff007988 */ /* 0x0005e80008000808 */
[----:B------:R2:W-:Y:S02]  /*0c00*/  @!P3 STS [UR8+0x38], R7 ;  /* 0x00003807ff00b988 */ /* 0x0005e40008000808 */
.L_x_24:
[----:B------:R-:W-:Y:S05]  /*0c10*/  BSYNC.RECONVERGENT B1 ;  /* 0x0000000000017941 */ /* 0x000fea0003800200 */
.L_x_23:
[----:B------:R-:W-:Y:S04]  /*0c20*/  BSSY.RECONVERGENT B1, `(.L_x_25) ;  /* 0x0000004000017945 */ /* 0x000fe80003800200 */
[----:B------:R-:W-:Y:S05]  /*0c30*/  @P3 BRA `(.L_x_26) ;  /* 0x0000000000083947 */ /* 0x000fea0003800000 */
[----:B------:R5:W-:Y:S04]  /*0c40*/  STS [UR8+0x24], R5 ;  /* 0x00002405ff007988 */ /* 0x000be80008000808 */
[----:B------:R5:W-:Y:S02]  /*0c50*/  STS [UR8+0x20], R4 ;  /* 0x00002004ff007988 */ /* 0x000be40008000808 */
.L_x_26:
[----:B------:R-:W-:Y:S05]  /*0c60*/  BSYNC.RECONVERGENT B1 ;  /* 0x0000000000017941 */ /* 0x000fea0003800200 */
.L_x_25:
[----:B------:R-:W-:Y:S04]  /*0c70*/  BSSY.RECONVERGENT B2, `(.L_x_27) ;  /* 0x0000025000027945 */ /* 0x000fe80003800200 */
[----:B------:R-:W-:Y:S04]  /*0c80*/  BSSY.RELIABLE B1, `(.L_x_28) ;  /* 0x0000020000017945 */ /* 0x000fe80003800100 */
[----:B------:R-:W-:Y:S05]  /*0c90*/  @P3 BRA `(.L_x_29) ;  /* 0x00000000002c3947 */ /* 0x000fea0003800000 */
[----:B-----5:R-:W5:Y:S01]  /*0ca0*/  LDS R5, [UR8+0x1c] ;  /* 0x00001c08ff057984 */ /* 0x020f620008000800 */
[----:B--2-4-:R-:W2:Y:S02]  /*0cb0*/  LDC.64 R6, c[0x0][0x3b0] ;  /* 0x0000ec00ff067b82 */ /* 0x014ea40000000a00 */
[--C-:B--2---:R-:W-:Y:S02]  /*0cc0*/  SHF.R.U32.HI R10, RZ, 0x4, R7.reuse ;  /* 0x00000004ff0a7819 */ /* 0x104fe40000011607 */
[----:B------:R-:W-:-:S05]  /*0cd0*/  SHF.R.U64 R6, R6, 0x4, R7 ;  /* 0x0000000406067819 */ /* 0x000fca0000001207 */
[----:B------:R2:W-:Y:S01]  /*0ce0*/  STS [UR8+0xc], R6 ;  /* 0x00000c06ff007988 */ /* 0x0005e20008000808 */
[----:B-----5:R-:W-:-:S05]  /*0cf0*/  LOP3.LUT R5, R5, 0xf, R10, 0xb8, !PT ;  /* 0x0000000f05057812 */ /* 0x020fca00078eb80a */
[----:B------:R2:W-:Y:S01]  /*0d00*/  STS [UR8+0x1c], R5 ;  /* 0x00001c05ff007988 */ /* 0x0005e20008000808 */
[----:B------:R-:W-:Y:S05]  /*0d10*/  @P3 BRA `(.L_x_30) ;  /* 0x00000000001c3947 */ /* 0x000fea0003800000 */
[----:B--2---:R-:W2:Y:S02]  /*0d20*/  LDS R5, [UR8+0x34] ;  /* 0x00003408ff057984 */ /* 0x004ea40008000800 */
[----:B--2---:R-:W-:-:S05]  /*0d30*/  LOP3.LUT R5, R5, 0x7, RZ, 0xb8, !PT ;  /* 0x0000000705057812 */ /* 0x004fca00078eb8ff */
[----:B------:R2:W-:Y:S02]  /*0d40*/  STS [UR8+0x34], R5 ;  /* 0x00003405ff007988 */ /* 0x0005e40008000808 */
.L_x_29:
[----:B------:R-:W-:Y:S05]  /*0d50*/  @P3 BRA `(.L_x_31) ;  /* 0x00000000001c3947 */ /* 0x000fea0003800000 */
[----:B--2--5:R-:W2:Y:S02]  /*0d60*/  LDS R5, [UR8+0x34] ;  /* 0x00003408ff057984 */ /* 0x024ea40008000800 */
[----:B--2---:R-:W-:-:S05]  /*0d70*/  LOP3.LUT R5, R5, 0x38, RZ, 0xb8, !PT ;  /* 0x0000003805057812 */ /* 0x004fca00078eb8ff */
[----:B------:R5:W-:Y:S02]  /*0d80*/  STS [UR8+0x34], R5 ;  /* 0x00003405ff007988 */ /* 0x000be40008000808 */
.L_x_30:
[----:B------:R-:W-:Y:S05]  /*0d90*/  @P3 BRA `(.L_x_32) ;  /* 0x00000000001c3947 */ /* 0x000fea0003800000 */
[----:B--2--5:R-:W2:Y:S02]  /*0da0*/  LDS R5, [UR8+0x8] ;  /* 0x00000808ff057984 */ /* 0x024ea40008000800 */
[----:B--2---:R-:W-:-:S05]  /*0db0*/  LOP3.LUT R5, R5, 0x780, RZ, 0xb8, !PT ;  /* 0x0000078005057812 */ /* 0x004fca00078eb8ff */
[----:B------:R2:W-:Y:S02]  /*0dc0*/  STS [UR8+0x8], R5 ;  /* 0x00000805ff007988 */ /* 0x0005e40008000808 */
.L_x_31:
[----:B------:R-:W-:Y:S05]  /*0dd0*/  @P3 BRA `(.L_x_33) ;  /* 0x0000000000283947 */ /* 0x000fea0003800000 */
[----:B--2--5:R-:W2:Y:S02]  /*0de0*/  LDS R5, [UR8+0x8] ;  /* 0x00000808ff057984 */ /* 0x024ea40008000800 */
[----:B--2---:R-:W-:-:S05]  /*0df0*/  LOP3.LUT R5, R5, 0x1800, RZ, 0xb8, !PT ;  /* 0x0000180005057812 */ /* 0x004fca00078eb8ff */
[----:B------:R2:W-:Y:S02]  /*0e00*/  STS [UR8+0x8], R5 ;  /* 0x00000805ff007988 */ /* 0x0005e40008000808 */
.L_x_32:
[----:B------:R-:W-:Y:S05]  /*0e10*/  @P3 BREAK.RELIABLE B1 ;  /* 0x0000000000013942 */ /* 0x000fea0003800100 */
[----:B------:R-:W-:Y:S05]  /*0e20*/  @P3 BRA `(.L_x_34) ;  /* 0x0000000000243947 */ /* 0x000fea0003800000 */
[----:B--2--5:R-:W2:Y:S01]  /*0e30*/  LDS R5, [UR8+0x8] ;  /* 0x00000808ff057984 */ /* 0x024ea20008000800 */
[----:B----4-:R-:W-:-:S05]  /*0e40*/  IMAD.MOV.U32 R6, RZ, RZ, 0x6000 ;  /* 0x00006000ff067424 */ /* 0x010fca00078e00ff */
[----:B--2---:R-:W-:-:S04]  /*0e50*/  LOP3.LUT R5, R5, 0x4000, R6, 0xd8, !PT ;  /* 0x0000400005057812 */ /* 0x004fc800078ed806 */
[----:B------:R-:W-:-:S05]  /*0e60*/  LOP3.LUT R5, R5, 0x400000, RZ, 0xb8, !PT ;  /* 0x0040000005057812 */ /* 0x000fca00078eb8ff */
[----:B------:R2:W-:Y:S02]  /*0e70*/  STS [UR8+0x8], R5 ;  /* 0x00000805ff007988 */ /* 0x0005e40008000808 */
.L_x_33:
[----:B------:R-:W-:Y:S05]  /*0e80*/  BSYNC.RELIABLE B1 ;  /* 0x0000000000017941 */ /* 0x000fea0003800100 */
.L_x_28:
[----:B--2--5:R-:W2:Y:S02]  /*0e90*/  @!P3 LDS R5, [UR8+0x8] ;  /* 0x00000808ff05b984 */ /* 0x024ea40008000800 */
[----:B--2---:R-:W-:-:S05]  /*0ea0*/  @!P3 LOP3.LUT R5, R5, 0x8000, RZ, 0xb8, !PT ;  /* 0x000080000505b812 */ /* 0x004fca00078eb8ff */
[----:B------:R2:W-:Y:S02]  /*0eb0*/  @!P3 STS [UR8+0x8], R5 ;  /* 0x00000805ff00b988 */ /* 0x0005e40008000808 */
.L_x_34:
[----:B------:R-:W-:Y:S05]  /*0ec0*/  BSYNC.RECONVERGENT B2 ;  /* 0x0000000000027941 */ /* 0x000fea0003800200 */
.L_x_27:
[----:B------:R-:W-:Y:S05]  /*0ed0*/  WARPSYNC.ALL ;  /* 0x0000000000007948 */ /* 0x000fea0003800000 */
[----:B------:R-:W-:Y:S01]  /*0ee0*/  NOP ;  /* 0x0000000000007918 */ /* 0x000fe20000000000 */
[----:B------:R-:W-:-:S04]  /*0ef0*/  UIADD3 UR5, UPT, UPT, UR4, 0x80, URZ ;  /* 0x0000008004057890 */ /* 0x000fc8000fffe0ff */
[----:B------:R-:W-:-:S04]  /*0f00*/  UIADD3 UR26, UP0, UPT, UR5, UR20, URZ ;  /* 0x00000014051a7290 */ /* 0x000fc8000ff1e0ff */
[----:B------:R-:W-:Y:S01]  /*0f10*/  ULEA.HI.X.SX32 UR27, UR5, UR21, 0x1, UP0 ;  /* 0x00000015051b7291 */ /* 0x000fe200080f0eff */
[----:B------:R-:W-:Y:S11]  /*0f20*/  @P0 BRA `(.L_x_35) ;  /* 0x0000000000300947 */ /* 0x000ff60003800000 */
[----:B--2--5:R-:W2:Y:S01]  /*0f30*/  S2R R5, SR_LANEID ;  /* 0x0000000000057919 */ /* 0x024ea20000000000 */
[----:B------:R-:W-:Y:S05]  /*0f40*/  WARPSYNC.ALL ;  /* 0x0000000000007948 */ /* 0x000fea0003800000 */
[----:B------:R-:W-:Y:S01]  /*0f50*/  NOP ;  /* 0x0000000000007918 */ /* 0x000fe20000000000 */
[----:B--2---:R-:W-:-:S05]  /*0f60*/  IMAD.SHL.U32 R9, R5, 0x4, RZ ;  /* 0x0000000405097824 */ /* 0x004fca00078e00ff */
[----:B------:R-:W2:Y:S01]  /*0f70*/  LDS R5, [R9+UR8] ;  /* 0x0000000809057984 */ /* 0x000ea20008000800 */
[----:B----4-:R-:W-:-:S05]  /*0f80*/  IADD3 R6, P1, PT, R9, UR26, RZ ;  /* 0x0000001a09067c10 */ /* 0x010fca000ff3e0ff */
[----:B------:R-:W-:-:S05]  /*0f90*/  IMAD.X R7, RZ, RZ, UR27, P1 ;  /* 0x0000001bff077e24 */ /* 0x000fca00088e06ff */
[----:B--2---:R2:W4:Y:S01]  /*0fa0*/  ATOMG.E.EXCH.STRONG.GPU PT, RZ, [R6], R5 ;  /* 0x0000000506ff73a8 */ /* 0x00452200041ee100 */
[----:B------:R-:W-:-:S04]  /*0fb0*/  DEPBAR {5,4,3,2,1,0} ;  /* 0x0000003f0000791a */ /* 0x000fc80000000000 */
[----:B------:R-:W5:Y:S02]  /*0fc0*/  CCTL.E.C.LDCU.IV.DEEP [UR26] ;  /* 0x000000001a007540 */ /* 0x000f640009c08000 */
[----:B-----5:R2:W-:Y:S01]  /*0fd0*/  UTMACCTL.IV [UR26] ;  /* 0x000000001a0079b9 */ /* 0x0205e20008000000 */
[----:B------:R-:W-:Y:S01]  /*0fe0*/  NOP ;  /* 0x0000000000007918 */ /* 0x000fe20000000000 */
.L_x_35:
[----:B------:R-:W-:Y:S05]  /*0ff0*/  @P0 BRA `(.L_x_36) ;  /* 0x00000000000c0947 */ /* 0x000fea0003800000 */
[----:B------:R0:W-:Y:S01]  /*1000*/  UTMACMDFLUSH ;  /* 0x00000000000079b7 */ /* 0x0001e20000000000 */
[----:B------:R-:W-:Y:S05]  /*1010*/  @P0 BRA `(.L_x_36) ;  /* 0x0000000000040947 */ /* 0x000fea0003800000 */
[----:B------:R-:W-:-:S04]  /*1020*/  DEPBAR.LE SB0, 0x0 ;  /* 0x000080000000791a */ /* 0x000fc80000000000 */
.L_x_36:
[----:B------:R-:W-:Y:S05]  /*1030*/  WARPSYNC.ALL ;  /* 0x0000000000007948 */ /* 0x000fea0003800000 */
[----:B------:R-:W-:Y:S01]  /*1040*/  NOP ;  /* 0x0000000000007918 */ /* 0x000fe20000000000 */
[----:B----4-:R-:W-:Y:S06]  /*1050*/  BAR.SYNC.DEFER_BLOCKING 0x0 ;  /* 0x0000000000007b1d */ /* 0x010fec0000010000 */
[----:B------:R-:W-:Y:S02]  /*1060*/  BSSY.RECONVERGENT B2, `(.L_x_37) ;  /* 0x000000b000027945 */ /* 0x000fe40003800200 */
[----:B------:R-:W-:Y:S06]  /*1070*/  BAR.SYNC.DEFER_BLOCKING 0x0 ;  /* 0x0000000000007b1d */ /* 0x000fec0000010000 */
[----:B------:R4:W-:Y:S01]  /*1080*/  @!P0 STS [R2], RZ ;  /* 0x000000ff02008388 */ /* 0x0009e20000000800 */
[----:B------:R-:W-:Y:S01]  /*1090*/  NOP ;  /* 0x0000000000007918 */ /* 0x000fe20000000000 */
[----:B------:R-:W-:Y:S05]  /*10a0*/  @P3 BRA `(.L_x_38) ;  /* 0x0000000000183947 */ /* 0x000fea0003800000 */
[----:B---34-:R-:W3:Y:S01]  /*10b0*/  LDS R2, [UR8+0x8] ;  /* 0x00000808ff027984 */ /* 0x018ee20008000800 */
[----:B--2---:R-:W2:Y:S01]  /*10c0*/  LDC.64 R6, c[0x0][0x390] ;  /* 0x0000e400ff067b82 */ /* 0x004ea20000000a00 */
[----:B-----5:R-:W-:Y:S02]  /*10d0*/  IMAD.MOV.U32 R5, RZ, RZ, 0x70 ;  /* 0x00000070ff057424 */ /* 0x020fe400078e00ff */
[----:B--2---:R2:W-:Y:S03]  /*10e0*/  STS.64 [UR8], R6 ;  /* 0x00000006ff007988 */ /* 0x0045e60008000a08 */
[----:B---3--:R-:W-:-:S05]  /*10f0*/  LOP3.LUT R2, R2, 0x10, R5, 0xd8, !PT ;  /* 0x0000001002027812 */ /* 0x008fca00078ed805 */
[----:B------:R2:W-:Y:S02]  /*1100*/  STS [UR8+0x8], R2 ;  /* 0x00000802ff007988 */ /* 0x0005e40008000808 */
.L_x_38:
[----:B--2---:R-:W-:Y:S05]  /*1110*/  BSYNC.RECONVERGENT B2 ;  /* 0x0000000000027941 */ /* 0x004fea0003800200 */
.L_x_37:
[----:B------:R-:W-:Y:S04]  /*1120*/  BSSY.RECONVERGENT B3, `(.L_x_39) ;  /* 0x0000033000037945 */ /* 0x000fe80003800200 */
[----:B------:R-:W-:Y:S04]  /*1130*/  BSSY.RELIABLE B2, `(.L_x_40) ;  /* 0x000002e000027945 */ /* 0x000fe80003800100 */
[----:B------:R-:W-:Y:S05]  /*1140*/  @P3 BRA `(.L_x_41) ;  /* 0x0000000000243947 */ /* 0x000fea0003800000 */
[----:B---34-:R-:W2:Y:S01]  /*1150*/  LDS R2, [UR8+0x34] ;  /* 0x00003408ff027984 */ /* 0x018ea20008000800 */
[----:B-----5:R-:W-:-:S05]  /*1160*/  IMAD.MOV.U32 R5, RZ, RZ, 0x3f000000 ;  /* 0x3f000000ff057424 */ /* 0x020fca00078e00ff */
[----:B--2---:R-:W-:-:S05]  /*1170*/  LOP3.LUT R2, R2, 0xff000000, R5, 0xb8, !PT ;  /* 0xff00000002027812 */ /* 0x004fca00078eb805 */
[----:B------:R2:W-:Y:S01]  /*1180*/  STS [UR8+0x34], R2 ;  /* 0x00003402ff007988 */ /* 0x0005e20008000808 */
[----:B------:R-:W-:Y:S05]  /*1190*/  @P3 BRA `(.L_x_42) ;  /* 0x0000000000183947 */ /* 0x000fea0003800000 */
[----:B--2---:R-:W2:Y:S01]  /*11a0*/  LDS R2, [UR8+0x38] ;  /* 0x00003808ff027984 */ /* 0x004ea20008000800 */
[----:B------:R-:W-:-:S05]  /*11b0*/  IMAD.MOV.U32 R5, RZ, RZ, 0x3f ;  /* 0x0000003fff057424 */ /* 0x000fca00078e00ff */
[----:B--2---:R-:W-:-:S05]  /*11c0*/  LOP3.LUT R2, R2, 0xff, R5, 0xb8, !PT ;  /* 0x000000ff02027812 */ /* 0x004fca00078eb805 */
[----:B------:R2:W-:Y:S02]  /*11d0*/  STS [UR8+0x38], R2 ;  /* 0x00003802ff007988 */ /* 0x0005e40008000808 */
.L_x_41:
[----:B------:R-:W-:Y:S05]  /*11e0*/  @P3 BRA `(.L_x_43) ;  /* 0x00000000000c3947 */ /* 0x000fea0003800000 */
[----:B------:R2:W-:Y:S02]  /*11f0*/  STS [UR8+0x20], R4 ;  /* 0x00002004ff007988 */ /* 0x0005e40008000808 */
.L_x_42:
[----:B------:R-:W-:Y:S05]  /*1200*/  @P3 BRA `(.L_x_44) ;  /* 0x0000000000243947 */ /* 0x000fea0003800000 */
[----:B------:R2:W-:Y:S02]  /*1210*/  STS [UR8+0x24], R3 ;  /* 0x00002403ff007988 */ /* 0x0005e40008000808 */
.L_x_43:
[----:B------:R-:W-:Y:S05]  /*1220*/  @P3 BRA `(.L_x_45) ;  /* 0x00000000002c3947 */ /* 0x000fea0003800000 */
[----:B--234-:R-:W2:Y:S01]  /*1230*/  LDS R2, [UR8+0x1c] ;  /* 0x00001c08ff027984 */ /* 0x01cea20008000800 */
[----:B------:R-:W3:Y:S02]  /*1240*/  LDC.64 R6, c[0x0][0x3b8] ;  /* 0x0000ee00ff067b82 */ /* 0x000ee40000000a00 */
[--C-:B---3-5:R-:W-:Y:S02]  /*1250*/  SHF.R.U32.HI R5, RZ, 0x4, R7.reuse ;  /* 0x00000004ff057819 */ /* 0x128fe40000011607 */
[----:B------:R-:W-:-:S05]  /*1260*/  SHF.R.U64 R3, R6, 0x4, R7 ;  /* 0x0000000406037819 */ /* 0x000fca0000001207 */
[----:B------:R3:W-:Y:S01]  /*1270*/  STS [UR8+0xc], R3 ;  /* 0x00000c03ff007988 */ /* 0x0007e20008000808 */
[----:B--2---:R-:W-:-:S05]  /*1280*/  LOP3.LUT R2, R2, 0xf, R5, 0xb8, !PT ;  /* 0x0000000f02027812 */ /* 0x004fca00078eb805 */
[----:B------:R3:W-:Y:S02]  /*1290*/  STS [UR8+0x1c], R2 ;  /* 0x00001c02ff007988 */ /* 0x0007e40008000808 */
.L_x_44:
[----:B------:R-:W-:Y:S05]  /*12a0*/  @P3 BRA `(.L_x_46) ;  /* 0x00000000001c3947 */ /* 0x000fea0003800000 */
[----:B--234-:R-:W2:Y:S02]  /*12b0*/  LDS R2, [UR8+0x34] ;  /* 0x00003408ff027984 */ /* 0x01cea40008000800 */
[----:B--2---:R-:W-:-:S05]  /*12c0*/  LOP3.LUT R2, R2, 0x7, RZ, 0xb8, !PT ;  /* 0x0000000702027812 */ /* 0x004fca00078eb8ff */
[----:B------:R2:W-:Y:S02]  /*12d0*/  STS [UR8+0x34], R2 ;  /* 0x00003402ff007988 */ /* 0x0005e40008000808 */
.L_x_45:
[----:B------:R-:W-:Y:S05]  /*12e0*/  @P3 BRA `(.L_x_47) ;  /* 0x00000000001c3947 */ /* 0x000fea0003800000 */
[----:B--234-:R-:W2:Y:S02]  /*12f0*/  LDS R2, [UR8+0x34] ;  /* 0x00003408ff027984 */ /* 0x01cea40008000800 */
[----:B--2---:R-:W-:-:S05]  /*1300*/  LOP3.LUT R2, R2, 0x38, RZ, 0xb8, !PT ;  /* 0x0000003802027812 */ /* 0x004fca00078eb8ff */
[----:B------:R2:W-:Y:S02]  /*1310*/  STS [UR8+0x34], R2 ;  /* 0x00003402ff007988 */ /* 0x0005e40008000808 */
.L_x_46:
[----:B------:R-:W-:Y:S05]  /*1320*/  @P3 BRA `(.L_x_48) ;  /* 0x00000000001c3947 */ /* 0x000fea0003800000 */
[----:B--234-:R-:W2:Y:S02]  /*1330*/  LDS R2, [UR8+0x8] ;  /* 0x00000808ff027984 */ /* 0x01cea40008000800 */
[----:B--2---:R-:W-:-:S05]  /*1340*/  LOP3.LUT R2, R2, 0x780, RZ, 0xb8, !PT ;  /* 0x0000078002027812 */ /* 0x004fca00078eb8ff */
[----:B------:R2:W-:Y:S02]  /*1350*/  STS [UR8+0x8], R2 ;  /* 0x00000802ff007988 */ /* 0x0005e40008000808 */
.L_x_47:
[----:B------:R-:W-:Y:S05]  /*1360*/  @P3 BRA `(.L_x_49) ;  /* 0x0000000000283947 */ /* 0x000fea0003800000 */
[----:B--234-:R-:W2:Y:S02]  /*1370*/  LDS R2, [UR8+0x8] ;  /* 0x00000808ff027984 */ /* 0x01cea40008000800 */
[----:B--2---:R-:W-:-:S05]  /*1380*/  LOP3.LUT R2, R2, 0x1800, RZ, 0xb8, !PT ;  /* 0x0000180002027812 */ /* 0x004fca00078eb8ff */
[----:B------:R2:W-:Y:S02]  /*1390*/  STS [UR8+0x8], R2 ;  /* 0x00000802ff007988 */ /* 0x0005e40008000808 */
.L_x_48:
[----:B------:R-:W-:Y:S05]  /*13a0*/  @P3 BREAK.RELIABLE B2 ;  /* 0x0000000000023942 */ /* 0x000fea0003800100 */
[----:B------:R-:W-:Y:S05]  /*13b0*/  @P3 BRA `(.L_x_50) ;  /* 0x0000000000243947 */ /* 0x000fea0003800000 */
[----:B--234-:R-:W2:Y:S01]  /*13c0*/  LDS R2, [UR8+0x8] ;  /* 0x00000808ff027984 */ /* 0x01cea20008000800 */
[----:B------:R-:W-:-:S05]  /*13d0*/  IMAD.MOV.U32 R3, RZ, RZ, 0x6000 ;  /* 0x00006000ff037424 */ /* 0x000fca00078e00ff */
[----:B--2---:R-:W-:-:S04]  /*13e0*/  LOP3.LUT R2, R2, 0x4000, R3, 0xd8, !PT ;  /* 0x0000400002027812 */ /* 0x004fc800078ed803 */
[----:B------:R-:W-:-:S05]  /*13f0*/  LOP3.LUT R2, R2, 0x400000, RZ, 0xb8, !PT ;  /* 0x0040000002027812 */ /* 0x000fca00078eb8ff */
[----:B------:R2:W-:Y:S02]  /*1400*/  STS [UR8+0x8], R2 ;  /* 0x00000802ff007988 */ /* 0x0005e40008000808 */
.L_x_49:
[----:B------:R-:W-:Y:S05]  /*1410*/  BSYNC.RELIABLE B2 ;  /* 0x0000000000027941 */ /* 0x000fea0003800100 */
.L_x_40:
[----:B--234-:R-:W2:Y:S02]  /*1420*/  @!P3 LDS R2, [UR8+0x8] ;  /* 0x00000808ff02b984 */ /* 0x01cea40008000800 */
[----:B--2---:R-:W-:-:S05]  /*1430*/  @!P3 LOP3.LUT R2, R2, 0x8000, RZ, 0xb8, !PT ;  /* 0x000080000202b812 */ /* 0x004fca00078eb8ff */
[----:B------:R2:W-:Y:S02]  /*1440*/  @!P3 STS [UR8+0x8], R2 ;  /* 0x00000802ff00b988 */ /* 0x0005e40008000808 */
.L_x_50:
[----:B------:R-:W-:Y:S05]  /*1450*/  BSYNC.RECONVERGENT B3 ;  /* 0x0000000000037941 */ /* 0x000fea0003800200 */
.L_x_39:
[----:B------:R-:W-:Y:S05]  /*1460*/  WARPSYNC.ALL ;  /* 0x0000000000007948 */ /* 0x000fea0003800000 */
[----:B------:R-:W-:Y:S01]  /*1470*/  NOP ;  /* 0x0000000000007918 */ /* 0x000fe20000000000 */
[----:B------:R-:W-:-:S04]  /*1480*/  UIADD3 UR4, UPT, UPT, UR4, 0x100, URZ ;  /* 0x0000010004047890 */ /* 0x000fc8000fffe0ff */
[----:B------:R-:W-:-:S04]  /*1490*/  UIADD3 UR20, UP0, UPT, UR4, UR20, URZ ;  /* 0x0000001404147290 */ /* 0x000fc8000ff1e0ff */
[----:B------:R-:W-:Y:S01]  /*14a0*/  ULEA.HI.X.SX32 UR21, UR4, UR21, 0x1, UP0 ;  /* 0x0000001504157291 */ /* 0x000fe200080f0eff */
[----:B------:R-:W-:Y:S11]  /*14b0*/  @P0 BRA `(.L_x_51) ;  /* 0x0000000000300947 */ /* 0x000ff60003800000 */
[----:B--234-:R-:W2:Y:S01]  /*14c0*/  S2R R2, SR_LANEID ;  /* 0x0000000000027919 */ /* 0x01cea20000000000 */
[----:B------:R-:W-:Y:S05]  /*14d0*/  WARPSYNC.ALL ;  /* 0x0000000000007948 */ /* 0x000fea0003800000 */
[----:B------:R-:W-:Y:S01]  /*14e0*/  NOP ;  /* 0x0000000000007918 */ /* 0x000fe20000000000 */
[----:B--2---:R-:W-:-:S05]  /*14f0*/  IMAD.SHL.U32 R4, R2, 0x4, RZ ;  /* 0x0000000402047824 */ /* 0x004fca00078e00ff */
[----:B-----5:R-:W2:Y:S01]  /*1500*/  LDS R5, [R4+UR8] ;  /* 0x0000000804057984 */ /* 0x020ea20008000800 */
[----:B------:R-:W-:-:S05]  /*1510*/  IADD3 R2, P1, PT, R4, UR20, RZ ;  /* 0x0000001404027c10 */ /* 0x000fca000ff3e0ff */
[----:B------:R-:W-:-:S05]  /*1520*/  IMAD.X R3, RZ, RZ, UR21, P1 ;  /* 0x00000015ff037e24 */ /* 0x000fca00088e06ff */
[----:B--2---:R2:W3:Y:S01]  /*1530*/  ATOMG.E.EXCH.STRONG.GPU PT, RZ, [R2], R5 ;  /* 0x0000000502ff73a8 */ /* 0x0044e200041ee100 */
[----:B------:R-:W-:-:S04]  /*1540*/  DEPBAR {5,4,3,2,1,0} ;  /* 0x0000003f0000791a */ /* 0x000fc80000000000 */
[----:B------:R-:W4:Y:S02]  /*1550*/  CCTL.E.C.LDCU.IV.DEEP [UR20] ;  /* 0x0000000014007540 */ /* 0x000f240009c08000 */
[----:B----4-:R2:W-:Y:S01]  /*1560*/  UTMACCTL.IV [UR20] ;  /* 0x00000000140079b9 */ /* 0x0105e20008000000 */
[----:B------:R-:W-:Y:S01]  /*1570*/  NOP ;  /* 0x0000000000007918 */ /* 0x000fe20000000000 */
.L_x_51:
[----:B------:R-:W-:Y:S05]  /*1580*/  @P0 BRA `(.L_x_52) ;  /* 0x00000000000c0947 */ /* 0x000fea0003800000 */
[----:B------:R0:W-:Y:S01]  /*1590*/  UTMACMDFLUSH ;  /* 0x00000000000079b7 */ /* 0x0001e20000000000 */
[----:B------:R-:W-:Y:S05]  /*15a0*/  @P0 BRA `(.L_x_52) ;  /* 0x0000000000040947 */ /* 0x000fea0003800000 */
[----:B------:R-:W-:-:S04]  /*15b0*/  DEPBAR.LE SB0, 0x0 ;  /* 0x000080000000791a */ /* 0x000fc80000000000 */
.L_x_52:
[----:B------:R-:W-:Y:S05]  /*15c0*/  WARPSYNC.ALL ;  /* 0x0000000000007948 */ /* 0x000fea0003800000 */
[----:B------:R-:W-:Y:S01]  /*15d0*/  NOP ;  /* 0x0000000000007918 */ /* 0x000fe20000000000 */
[----:B---3--:R-:W-:Y:S01]  /*15e0*/  BAR.SYNC.DEFER_BLOCKING 0x0 ;  /* 0x0000000000007b1d */ /* 0x008fe20000010000 */
[----:B--2-4-:R-:W-:Y:S01]  /*15f0*/  SHF.R.U32.HI R2, RZ, 0x5, R0 ;  /* 0x00000005ff027819 */ /* 0x014fe20000011600 */
[----:B------:R-:W-:-:S03]  /*1600*/  UIADD3 UR12, UPT, UPT, UR8, 0x4020, URZ ;  /* 0x00004020080c7890 */ /* 0x000fc6000fffe0ff */
[----:B------:R-:W-:Y:S01]  /*1610*/  R2UR UR22, R2 ;  /* 0x00000000021672ca */ /* 0x000fe200000e0000 */
[----:B------:R-:W-:Y:S01]  /*1620*/  VOTEU.ALL UP0, P3 ;  /* 0x0000000000ff7886 */ /* 0x000fe20001800000 */
[----:B------:R-:W-:Y:S01]  /*1630*/  UMOV UR4, 0x1 ;  /* 0x0000000100047882 */ /* 0x000fe20000000000 */
[----:B------:R-:W-:Y:S01]  /*1640*/  VOTEU.ALL UP1, P3 ;  /* 0x0000000000ff7886 */ /* 0x000fe20001820000 */
[----:B------:R-:W-:Y:S02]  /*1650*/  BSSY.RECONVERGENT B3, `(.L_x_53) ;  /* 0x0000018000037945 */ /* 0x000fe40003800200 */
[----:B------:R-:W-:-:S04]  /*1660*/  @!UP0 UIADD3 UR10, UPT, UPT, -UR4, 0x100000, URZ ;  /* 0x00100000040a8890 */ /* 0x000fc8000fffe1ff */
[----:B------:R-:W-:Y:S02]  /*1670*/  @!UP0 USHF.L.U32 UR11, UR10, 0xb, URZ ;  /* 0x0000000b0a0b8899 */ /* 0x000fe400080006ff */
[----:B------:R-:W-:Y:S02]  /*1680*/  @!UP0 USHF.L.U32 UR10, UR10, 0x1, URZ ;  /* 0x000000010a0a8899 */ /* 0x000fe400080006ff */
[----:B------:R-:W-:-:S04]  /*1690*/  @!UP0 UIADD3 UR4, UPT, UPT, -UR4, 0x100000, URZ ;  /* 0x0010000004048890 */ /* 0x000fc8000fffe1ff */
[----:B------:R-:W-:Y:S02]  /*16a0*/  @!UP0 USHF.L.U32 UR5, UR4, 0xb, URZ ;  /* 0x0000000b04058899 */ /* 0x000fe400080006ff */
[----:B------:R-:W-:Y:S01]  /*16b0*/  @!UP0 USHF.L.U32 UR4, UR4, 0x1, URZ ;  /* 0x0000000104048899 */ /* 0x000fe200080006ff */
[----:B------:R-:W-:Y:S01]  /*16c0*/  VOTEU.ALL UP0, P3 ;  /* 0x0000000000ff7886 */ /* 0x000fe20001800000 */
[----:B------:R-:W2:Y:S04]  /*16d0*/  FENCE.VIEW.ASYNC.S ;  /* 0x00000000000073c6 */ /* 0x000ea80000000000 */
[----:B--2---:R2:W3:Y:S06]  /*16e0*/  @!UP0 SYNCS.EXCH.64 URZ, [UR8+0x4000], UR10 ;  /* 0x0040000a08ff85b2 */ /* 0x0044ec0008000100 */
[----:B------:R2:W3:Y:S02]  /*16f0*/  @!UP1 SYNCS.EXCH.64 URZ, [UR8+0x4020], UR4 ;  /* 0x0040200408ff95b2 */ /* 0x0004e40008000100 */
[----:B---3--:R-:W-:Y:S06]  /*1700*/  BAR.SYNC.DEFER_BLOCKING 0x0 ;  /* 0x0000000000007b1d */ /* 0x008fec0000010000 */
[----:B------:R-:W-:Y:S05]  /*1710*/  @P3 BRA `(.L_x_54) ;  /* 0x00000000002c3947 */ /* 0x000fea0003800000 */
[----:B--2---:R-:W-:Y:S02]  /*1720*/  UMOV UR4, 0x1 ;  /* 0x0000000100047882 */ /* 0x004fe40000000000 */
[----:B------:R-:W-:-:S04]  /*1730*/  UIADD3 UR10, UPT, UPT, -UR4, 0x100000, URZ ;  /* 0x00100000040a7890 */ /* 0x000fc8000fffe1ff */
[----:B------:R-:W-:Y:S02]  /*1740*/  USHF.L.U32 UR11, UR10, 0xb, URZ ;  /* 0x0000000b0a0b7899 */ /* 0x000fe400080006ff */
[----:B------:R-:W-:Y:S02]  /*1750*/  USHF.L.U32 UR10, UR10, 0x1, URZ ;  /* 0x000000010a0a7899 */ /* 0x000fe400080006ff */
[----:B------:R-:W-:-:S04]  /*1760*/  UIADD3 UR4, UPT, UPT, -UR4, 0x100000, URZ ;  /* 0x0010000004047890 */ /* 0x000fc8000fffe1ff */
[----:B------:R-:W-:Y:S02]  /*1770*/  USHF.L.U32 UR5, UR4, 0xb, URZ ;  /* 0x0000000b04057899 */ /* 0x000fe400080006ff */
[----:B------:R-:W-:Y:S01]  /*1780*/  USHF.L.U32 UR4, UR4, 0x1, URZ ;  /* 0x0000000104047899 */ /* 0x000fe200080006ff */
[----:B------:R-:W2:Y:S03]  /*1790*/  FENCE.VIEW.ASYNC.S ;  /* 0x00000000000073c6 */ /* 0x000ea60000000000 */
[----:B--2---:R3:W4:Y:S08]  /*17a0*/  SYNCS.EXCH.64 URZ, [UR8+0x4008], UR10 ;  /* 0x0040080a08ff75b2 */ /* 0x0047300008000100 */
[----:B------:R3:W2:Y:S02]  /*17b0*/  SYNCS.EXCH.64 URZ, [UR8+0x4028], UR4 ;  /* 0x0040280408ff75b2 */ /* 0x0006a40008000100 */
[----:B---3--:R-:W-:Y:S01]  /*17c0*/  NOP ;  /* 0x0000000000007918 */ /* 0x008fe20000000000 */
.L_x_54:
[----:B--2---:R-:W-:Y:S05]  /*17d0*/  BSYNC.RECONVERGENT B3 ;  /* 0x0000000000037941 */ /* 0x004fea0003800200 */
.L_x_53:
[----:B----4-:R-:W-:Y:S06]  /*17e0*/  BAR.SYNC.DEFER_BLOCKING 0x0 ;  /* 0x0000000000007b1d */ /* 0x010fec0000010000 */
[----:B------:R-:W-:Y:S04]  /*17f0*/  BSSY.RECONVERGENT B3, `(.L_x_55) ;  /* 0x000000d000037945 */ /* 0x000fe80003800200 */
[----:B------:R-:W-:Y:S05]  /*1800*/  @P3 BRA `(.L_x_56) ;  /* 0x00000000002c3947 */ /* 0x000fea0003800000 */
[----:B------:R-:W-:Y:S02]  /*1810*/  UMOV UR4, 0x1 ;  /* 0x0000000100047882 */ /* 0x000fe40000000000 */
[----:B------:R-:W-:-:S04]  /*1820*/  UIADD3 UR10, UPT, UPT, -UR4, 0x100000, URZ ;  /* 0x00100000040a7890 */ /* 0x000fc8000fffe1ff */
[----:B------:R-:W-:Y:S02]  /*1830*/  USHF.L.U32 UR11, UR10, 0xb, URZ ;  /* 0x0000000b0a0b7899 */ /* 0x000fe400080006ff */
[----:B------:R-:W-:Y:S02]  /*1840*/  USHF.L.U32 UR10, UR10, 0x1, URZ ;  /* 0x000000010a0a7899 */ /* 0x000fe400080006ff */
[----:B------:R-:W-:-:S04]  /*1850*/  UIADD3 UR4, UPT, UPT, -UR4, 0x100000, URZ ;  /* 0x0010000004047890 */ /* 0x000fc8000fffe1ff */
[----:B------:R-:W-:Y:S02]  /*1860*/  USHF.L.U32 UR5, UR4, 0xb, URZ ;  /* 0x0000000b04057899 */ /* 0x000fe400080006ff */
[----:B------:R-:W-:Y:S01]  /*1870*/  USHF.L.U32 UR4, UR4, 0x1, URZ ;  /* 0x0000000104047899 */ /* 0x000fe200080006ff */
[----:B------:R-:W2:Y:S03]  /*1880*/  FENCE.VIEW.ASYNC.S ;  /* 0x00000000000073c6 */ /* 0x000ea60000000000 */
[----:B--2---:R2:W3:Y:S08]  /*1890*/  SYNCS.EXCH.64 URZ, [UR8+0x4010], UR10 ;  /* 0x0040100a08ff75b2 */ /* 0x0044f00008000100 */
[----:B------:R2:W4:Y:S01]  /*18a0*/  SYNCS.EXCH.64 URZ, [UR8+0x4030], UR4 ;  /* 0x0040300408ff75b2 */ /* 0x0005220008000100 */
[----:B------:R-:W-:Y:S01]  /*18b0*/  NOP ;  /* 0x0000000000007918 */ /* 0x000fe20000000000 */
.L_x_56:
[----:B--2---:R-:W-:Y:S05]  /*18c0*/  BSYNC.RECONVERGENT B3 ;  /* 0x0000000000037941 */ /* 0x004fea0003800200 */
.L_x_55:
[----:B---34-:R-:W-:Y:S01]  /*18d0*/  BAR.SYNC.DEFER_BLOCKING 0x0 ;  /* 0x0000000000007b1d */ /* 0x018fe20000010000 */
[----:B------:R-:W-:Y:S01]  /*18e0*/  USHF.L.U32 UR15, UR7, 0x6, URZ ;  /* 0x00000006070f7899 */ /* 0x000fe200080006ff */
[----:B------:R-:W-:Y:S01]  /*18f0*/  ISETP.GE.AND P0, PT, R8, 0x1, PT ;  /* 0x000000010800780c */ /* 0x000fe20003f06270 */
[----:B------:R-:W-:-:S03]  /*1900*/  USHF.L.U32 UR18, UR9, 0x6, URZ ;  /* 0x0000000609127899 */ /* 0x000fc600080006ff */
        /* <DEDUP_REMOVED lines=13> */
.L_x_58:
[----:B--2---:R-:W-:Y:S05]  /*19e0*/  BSYNC.RECONVERGENT B3 ;  /* 0x0000000000037941 */ /* 0x004fea0003800200 */
.L_x_57:
[----:B------:R-:W-:Y:S05]  /*19f0*/  @!P0 BRA `(.L_x_59) ;  /* 0x0000000400c88947 */ /* 0x000fea0003800000 */
[----:B---34-:R-:W-:Y:S01]  /*1a00*/  BAR.SYNC.DEFER_BLOCKING 0x0 ;  /* 0x0000000000007b1d */ /* 0x018fe20000010000 */
[----:B------:R-:W-:Y:S01]  /*1a10*/  @!P3 IMAD.MOV.U32 R2, RZ, RZ, 0x1000 ;  /* 0x00001000ff02b424 */ /* 0x000fe200078e00ff */
[----:B------:R-:W-:Y:S02]  /*1a20*/  ELECT P1, URZ, PT ;  /* 0x0000000000ff782f */ /* 0x000fe40003820000 */
[----:B------:R-:W-:Y:S02]  /*1a30*/  ELECT P0, URZ, PT ;  /* 0x0000000000ff782f */ /* 0x000fe40003800000 */
[C---:B------:R-:W-:Y:S01]  /*1a40*/  ISETP.LT.U32.AND P1, PT, R20.reuse, 0x20, P1 ;  /* 0x000000201400780c */ /* 0x040fe20000f21070 */
[----:B------:R-:W-:Y:S01]  /*1a50*/  UMOV UR11, UR15 ;  /* 0x0000000f000b7c82 */ /* 0x000fe20008000000 */
[----:B------:R-:W-:Y:S01]  /*1a60*/  ISETP.LT.U32.AND P0, PT, R20, 0x20, P0 ;  /* 0x000000201400780c */ /* 0x000fe20000701070 */
[----:B------:R-:W-:-:S10]  /*1a70*/  UIADD3 UR16, UPT, UPT, UR8, 0x2000, URZ ;  /* 0x0000200008107890 */ /* 0x000fd4000fffe0ff */
[----:B------:R-:W-:Y:S01]  /*1a80*/  VOTEU.ANY UP0, P1 ;  /* 0x0000000000ff7886 */ /* 0x000fe20000800100 */
[----:B------:R-:W-:Y:S01]  /*1a90*/  VOTEU.ANY UP2, P1 ;  /* 0x0000000000ff7886 */ /* 0x000fe20000840100 */
[----:B------:R-:W-:Y:S01]  /*1aa0*/  VOTEU.ANY UP1, P0 ;  /* 0x0000000000ff7886 */ /* 0x000fe20000020100 */
[----:B------:R-:W-:Y:S01]  /*1ab0*/  VOTEU.ANY UP3, P0 ;  /* 0x0000000000ff7886 */ /* 0x000fe20000060100 */
[----:B------:R2:W-:Y:S01]  /*1ac0*/  @!P3 SYNCS.ARRIVE.TRANS64 RZ, [UR8+0x4000], R2 ;  /* 0x00400002ffffb9a7 */ /* 0x0005e20008000008 */
[----:B------:R3:W-:Y:S06]  /*1ad0*/  MEMBAR.ALL.CTA ;  /* 0x0000000000007992 */ /* 0x0007ec0000008000 */
[----:B---3--:R-:W3:Y:S01]  /*1ae0*/  FENCE.VIEW.ASYNC.S ;  /* 0x00000000000073c6 */ /* 0x008ee20000000000 */
[----:B------:R-:W-:Y:S01]  /*1af0*/  @UP0 UIADD3 UR9, UPT, UPT, UR8, 0x4000, URZ ;  /* 0x0000400008090890 */ /* 0x000fe2000fffe0ff */
[----:B------:R-:W-:Y:S01]  /*1b00*/  @UP0 UMOV UR10, URZ ;  /* 0x000000ff000a0c82 */ /* 0x000fe20008000000 */
[----:B------:R-:W-:Y:S01]  /*1b10*/  @UP1 UIADD3 UR17, UPT, UPT, UR8, 0x4000, URZ ;  /* 0x0000400008111890 */ /* 0x000fe2000fffe0ff */
[----:B------:R-:W-:Y:S01]  /*1b20*/  @UP1 UMOV UR19, URZ ;  /* 0x000000ff00131c82 */ /* 0x000fe20008000000 */
[----:B------:R-:W-:Y:S01]  /*1b30*/  UISETP.NE.U32.AND UP0, UPT, UR22, URZ, UPT ;  /* 0x000000ff1600728c */ /* 0x000fe2000bf05070 */
[----:B---3--:R-:W-:Y:S06]  /*1b40*/  BAR.SYNC.DEFER_BLOCKING 0x0 ;  /* 0x0000000000007b1d */ /* 0x008fec0000010000 */
[----:B------:R2:W-:Y:S02]  /*1b50*/  @UP2 UTMALDG.2D [UR8], [UR24] ;  /* 0x00000008180025b4 */ /* 0x0005e40008008000 */
[----:B------:R-:W-:Y:S06]  /*1b60*/  BAR.SYNC.DEFER_BLOCKING 0x0 ;  /* 0x0000000000007b1d */ /* 0x000fec0000010000 */
[----:B------:R2:W-:Y:S02]  /*1b70*/  @UP3 UTMALDG.2D [UR16], [UR26] ;  /* 0x000000101a0035b4 */ /* 0x0005e40008008000 */
[----:B------:R-:W-:Y:S06]  /*1b80*/  BAR.SYNC.DEFER_BLOCKING 0x0 ;  /* 0x0000000000007b1d */ /* 0x000fec0000010000 */
[----:B------:R-:W3:Y:S02]  /*1b90*/  SYNCS.PHASECHK.TRANS64.TRYWAIT P0, [UR8+0x4000], RZ ;  /* 0x004000ffff0075a7 */ /* 0x000ee40008001108 */
[----:B--23--:R-:W-:Y:S05]  /*1ba0*/  @!P0 BRA `(.L_x_60) ;  /* 0x0000000c00108947 */ /* 0x00cfea0003800000 */
.L_x_78:
[----:B------:R-:W-:Y:S05]  /*1bb0*/  BRA.U UP0, `(.L_x_61) ;  /* 0x0000000100287547 */ /* 0x000fea000b800000 */
[----:B------:R-:W-:Y:S02]  /*1bc0*/  USHF.R.U32.HI UR4, URZ, 0x4, UR8 ;  /* 0x00000004ff047899 */ /* 0x000fe40008011608 */
[----:B------:R-:W-:Y:S02]  /*1bd0*/  USHF.R.U32.HI UR6, URZ, 0x4, UR16 ;  /* 0x00000004ff067899 */ /* 0x000fe40008011610 */
[----:B------:R-:W-:Y:S02]  /*1be0*/  USGXT.U32 UR4, UR4, 0xe ;  /* 0x0000000e0404789a */ /* 0x000fe40008000000 */
[----:B------:R-:W-:Y:S01]  /*1bf0*/  USGXT.U32 UR6, UR6, 0xe ;  /* 0x0000000e0606789a */ /* 0x000fe20008000000 */
[----:B------:R-:W-:Y:S01]  /*1c00*/  UMOV UR10, 0x0 ;  /* 0x00000000000a7882 */ /* 0x000fe20000000000 */
[----:B------:R-:W-:Y:S01]  /*1c10*/  UMOV UR11, 0x4110010 ;  /* 0x04110010000b7882 */ /* 0x000fe20000000000 */
[----:B------:R-:W-:Y:S01]  /*1c20*/  UMOV UR5, 0xc0004010 ;  /* 0xc000401000057882 */ /* 0x000fe20000000000 */
[----:B------:R-:W-:-:S05]  /*1c30*/  UMOV UR7, 0x80004020 ;  /* 0x8000402000077882 */ /* 0x000fca0000000000 */
[----:B------:R2:W-:Y:S01]  /*1c40*/  UTCQMMA gdesc[UR4], gdesc[UR6], tmem[UR23], tmem[UR10], idesc[UR11], !UPT ;  /* 0x00ff0a06040075ea */ /* 0x0005e2000f800317 */
[----:B------:R-:W-:Y:S02]  /*1c50*/  NOP ;  /* 0x0000000000007918 */ /* 0x000fe40000000000 */
.L_x_61:
[----:B------:R-:W-:Y:S01]  /*1c60*/  ELECT P0, URZ, PT ;  /* 0x0000000000ff782f */ /* 0x000fe20003800000 */
[----:B--2---:R-:W-:Y:S01]  /*1c70*/  UMOV UR4, UR12 ;  /* 0x0000000c00047c82 */ /* 0x004fe20008000000 */
[----:B------:R-:W-:Y:S02]  /*1c80*/  UMOV UR5, URZ ;  /* 0x000000ff00057c82 */ /* 0x000fe40008000000 */
[----:B------:R-:W-:-:S13]  /*1c90*/  ISETP.LT.U32.AND P0, PT, R20, 0x20, P0 ;  /* 0x000000201400780c */ /* 0x000fda0000701070 */
[----:B------:R-:W-:Y:S01]  /*1ca0*/  VOTEU.ANY UP0, P0 ;  /* 0x0000000000ff7886 */ /* 0x000fe20000000100 */
[----:B------:R-:W-:Y:S01]  /*1cb0*/  VOTEU.ANY UP1, P0 ;  /* 0x0000000000ff7886 */ /* 0x000fe20000020100 */
[----:B------:R-:W-:-:S03]  /*1cc0*/  ISETP.GE.U32.AND P0, PT, R8, 0x21, PT ;  /* 0x000000210800780c */ /* 0x000fc60003f06070 */
[----:B------:R-:W-:Y:S02]  /*1cd0*/  @UP0 UMOV UR4, UR4 ;  /* 0x0000000400040c82 */ /* 0x000fe40008000000 */
[----:B------:R2:W-:Y:S01]  /*1ce0*/  @UP1 UTCBAR [UR4], URZ ;  /* 0x000000ff040013e9 */ /* 0x0005e200080000ff */
[----:B------:R-:W-:Y:S06]  /*1cf0*/  BAR.SYNC.DEFER_BLOCKING 0x0 ;  /* 0x0000000000007b1d */ /* 0x000fec0000010000 */
[----:B------:R-:W3:Y:S02]  /*1d00*/  SYNCS.PHASECHK.TRANS64.TRYWAIT P1, [UR8+0x4020], RZ ;  /* 0x004020ffff0075a7 */ /* 0x000ee40008021108 */
[----:B--23--:R-:W-:Y:S05]  /*1d10*/  @!P1 BRA `(.L_x_62) ;  /* 0x0000000800c09947 */ /* 0x00cfea0003800000 */
.L_x_79:
[----:B------:R-:W-:Y:S01]  /*1d20*/  UMOV UR4, URZ ;  /* 0x000000ff00047c82 */ /* 0x000fe20008000000 */
[----:B------:R-:W-:Y:S05]  /*1d30*/  @!P0 BRA `(.L_x_59) ;  /* 0x0000000000f88947 */ /* 0x000fea0003800000 */
[----:B------:R-:W2:Y:S01]  /*1d40*/  LDCU UR28, c[0x0][0x3a0] ;  /* 0x00007400ff1c77ac */ /* 0x000ea20008000800 */
[----:B------:R-:W-:Y:S01]  /*1d50*/  UMOV UR5, 0x1 ;  /* 0x0000000100057882 */ /* 0x000fe20000000000 */
[----:B------:R-:W-:-:S05]  /*1d60*/  UMOV UR14, 0x20 ;  /* 0x00000020000e7882 */ /* 0x000fca0000000000 */
.L_x_66:
[----:B------:R-:W-:Y:S01]  /*1d70*/  BAR.SYNC.DEFER_BLOCKING 0x0 ;  /* 0x0000000000007b1d */ /* 0x000fe20000010000 */
[----:B------:R-:W-:Y:S01]  /*1d80*/  ULEA UR9, UR5, UR8, 0x3 ;  /* 0x0000000805097291 */ /* 0x000fe2000f8e18ff */
[----:B------:R-:W-:Y:S01]  /*1d90*/  @!P3 IMAD.MOV.U32 R2, RZ, RZ, 0x1000 ;  /* 0x00001000ff02b424 */ /* 0x000fe200078e00ff */
[----:B------:R-:W-:Y:S01]  /*1da0*/  ELECT P1, URZ, PT ;  /* 0x0000000000ff782f */ /* 0x000fe20003820000 */
[----:B------:R-:W-:-:S03]  /*1db0*/  ULEA UR12, UR5, UR8, 0xb ;  /* 0x00000008050c7291 */ /* 0x000fc6000f8e58ff */
[----:B------:R-:W-:Y:S02]  /*1dc0*/  ISETP.LT.U32.AND P1, PT, R20, 0x20, P1 ;  /* 0x000000201400780c */ /* 0x000fe40000f21070 */
[----:B------:R-:W-:Y:S01]  /*1dd0*/  ELECT P0, URZ, PT ;  /* 0x0000000000ff782f */ /* 0x000fe20003800000 */
[----:B------:R-:W-:-:S03]  /*1de0*/  UIADD3 UR16, UPT, UPT, UR12, 0x2000, URZ ;  /* 0x000020000c107890 */ /* 0x000fc6000fffe0ff */
[----:B------:R-:W-:Y:S01]  /*1df0*/  ISETP.LT.U32.AND P0, PT, R20, 0x20, P0 ;  /* 0x000000201400780c */ /* 0x000fe20000701070 */
[----:B------:R-:W-:Y:S01]  /*1e00*/  UMOV UR19, UR14 ;  /* 0x0000000e00137c82 */ /* 0x000fe20008000000 */
[----:B------:R-:W-:-:S05]  /*1e10*/  USHF.L.U32 UR6, UR4, 0x1f, URZ ;  /* 0x0000001f04067899 */ /* 0x000fca00080006ff */
[----:B------:R-:W-:Y:S01]  /*1e20*/  VOTEU.ANY UP0, P1 ;  /* 0x0000000000ff7886 */ /* 0x000fe20000800100 */
[----:B------:R3:W-:Y:S01]  /*1e30*/  @!P3 SYNCS.ARRIVE.TRANS64 RZ, [UR9+0x4000], R2 ;  /* 0x00400002ffffb9a7 */ /* 0x0007e20008000009 */
[----:B------:R4:W-:Y:S06]  /*1e40*/  MEMBAR.ALL.CTA ;  /* 0x0000000000007992 */ /* 0x0009ec0000008000 */
[----:B----4-:R-:W4:Y:S01]  /*1e50*/  FENCE.VIEW.ASYNC.S ;  /* 0x00000000000073c6 */ /* 0x010f220000000000 */
[----:B------:R-:W-:Y:S01]  /*1e60*/  @UP0 UIADD3 UR13, UPT, UPT, UR9, 0x4000, URZ ;  /* 0x00004000090d0890 */ /* 0x000fe2000fffe0ff */
[----:B----4-:R-:W-:Y:S01]  /*1e70*/  VOTEU.ANY UP0, P1 ;  /* 0x0000000000ff7886 */ /* 0x010fe20000800100 */
[----:B------:R-:W-:Y:S01]  /*1e80*/  VOTEU.ANY UP1, P0 ;  /* 0x0000000000ff7886 */ /* 0x000fe20000020100 */
[----:B---3--:R-:W-:-:S04]  /*1e90*/  IMAD.U32 R2, RZ, RZ, UR6 ;  /* 0x00000006ff027e24 */ /* 0x008fc8000f8e00ff */
[----:B------:R-:W-:Y:S01]  /*1ea0*/  @UP1 UIADD3 UR17, UPT, UPT, UR9, 0x4000, URZ ;  /* 0x0000400009111890 */ /* 0x000fe2000fffe0ff */
[----:B------:R-:W-:Y:S01]  /*1eb0*/  VOTEU.ANY UP1, P0 ;  /* 0x0000000000ff7886 */ /* 0x000fe20000020100 */
[----:B------:R-:W-:Y:S06]  /*1ec0*/  BAR.SYNC.DEFER_BLOCKING 0x0 ;  /* 0x0000000000007b1d */ /* 0x000fec0000010000 */
[----:B------:R3:W-:Y:S01]  /*1ed0*/  @UP0 UTMALDG.2D [UR12], [UR24] ;  /* 0x0000000c180005b4 */ /* 0x0007e20008008000 */
[----:B------:R-:W-:Y:S01]  /*1ee0*/  UISETP.NE.U32.AND UP0, UPT, UR22, URZ, UPT ;  /* 0x000000ff1600728c */ /* 0x000fe2000bf05070 */
[----:B------:R-:W-:Y:S06]  /*1ef0*/  BAR.SYNC.DEFER_BLOCKING 0x0 ;  /* 0x0000000000007b1d */ /* 0x000fec0000010000 */
[----:B------:R3:W-:Y:S02]  /*1f00*/  @UP1 UTMALDG.2D [UR16], [UR26] ;  /* 0x000000101a0015b4 */ /* 0x0007e40008008000 */
[----:B------:R-:W-:Y:S06]  /*1f10*/  BAR.SYNC.DEFER_BLOCKING 0x0 ;  /* 0x0000000000007b1d */ /* 0x000fec0000010000 */
[----:B------:R-:W4:Y:S02]  /*1f20*/  SYNCS.PHASECHK.TRANS64.TRYWAIT P0, [UR9+0x4000], R2 ;  /* 0x00400002ff0075a7 */ /* 0x000f240008001109 */
[----:B---34-:R-:W-:Y:S05]  /*1f30*/  @!P0 BRA `(.L_x_63) ;  /* 0x0000000800448947 */ /* 0x018fea0003800000 */
.L_x_80:
        /* <DEDUP_REMOVED lines=9> */
[----:B------:R3:W-:Y:S01]  /*1fd0*/  UTCQMMA gdesc[UR6], gdesc[UR10], tmem[UR23], tmem[UR12], idesc[UR13], UPT ;  /* 0x00ff0c0a060075ea */ /* 0x0007e2000b800317 */
[----:B------:R-:W-:Y:S02]  /*1fe0*/  NOP ;  /* 0x0000000000007918 */ /* 0x000fe40000000000 */
.L_x_64:
[----:B------:R-:W-:Y:S01]  /*1ff0*/  ELECT P0, URZ, PT ;  /* 0x0000000000ff782f */ /* 0x000fe20003800000 */
[----:B---3--:R-:W-:-:S03]  /*2000*/  UIADD3 UR6, UPT, UPT, UR9, 0x4020, URZ ;  /* 0x0000402009067890 */ /* 0x008fc6000fffe0ff */
[----:B------:R-:W-:Y:S01]  /*2010*/  ISETP.LT.U32.AND P0, PT, R20, 0x20, P0 ;  /* 0x000000201400780c */ /* 0x000fe20000701070 */
[----:B------:R-:W-:-:S12]  /*2020*/  UMOV UR7, URZ ;  /* 0x000000ff00077c82 */ /* 0x000fd80008000000 */
[----:B------:R-:W-:Y:S01]  /*2030*/  VOTEU.ANY UP0, P0 ;  /* 0x0000000000ff7886 */ /* 0x000fe20000000100 */
[----:B------:R-:W-:-:S04]  /*2040*/  VOTEU.ANY UP1, P0 ;  /* 0x0000000000ff7886 */ /* 0x000fc80000020100 */
[----:B------:R-:W-:Y:S02]  /*2050*/  @UP0 UMOV UR6, UR6 ;  /* 0x0000000600060c82 */ /* 0x000fe40008000000 */
[----:B------:R3:W-:Y:S01]  /*2060*/  @UP1 UTCBAR [UR6], URZ ;  /* 0x000000ff060013e9 */ /* 0x0007e200080000ff */
[----:B------:R-:W-:Y:S06]  /*2070*/  BAR.SYNC.DEFER_BLOCKING 0x0 ;  /* 0x0000000000007b1d */ /* 0x000fec0000010000 */
[----:B------:R-:W4:Y:S02]  /*2080*/  SYNCS.PHASECHK.TRANS64.TRYWAIT P0, [UR9+0x4020], R2 ;  /* 0x00402002ff0075a7 */ /* 0x000f240008001109 */
[----:B---34-:R-:W-:Y:S05]  /*2090*/  @!P0 BRA `(.L_x_65) ;  /* 0x0000000400f88947 */ /* 0x018fea0003800000 */
.L_x_81:
[----:B------:R-:W-:Y:S02]  /*20a0*/  UIADD3 UR5, UPT, UPT, UR5, 0x1, URZ ;  /* 0x0000000105057890 */ /* 0x000fe4000fffe0ff */
[----:B------:R-:W-:Y:S02]  /*20b0*/  UIADD3 UR14, UPT, UPT, UR14, 0x20, URZ ;  /* 0x000000200e0e7890 */ /* 0x000fe4000fffe0ff */
[----:B------:R-:W-:-:S04]  /*20c0*/  UISETP.NE.U32.AND UP0, UPT, UR5, 0x4, UPT ;  /* 0x000000040500788c */ /* 0x000fc8000bf05070 */
[----:B------:R-:W-:Y:S02]  /*20d0*/  USEL UR6, URZ, 0x1, UP0 ;  /* 0x00000001ff067887 */ /* 0x000fe40008000000 */
[----:B------:R-:W-:Y:S02]  /*20e0*/  USEL UR5, UR5, URZ, UP0 ;  /* 0x000000ff05057287 */ /* 0x000fe40008000000 */
[----:B--2---:R-:W-:Y:S02]  /*20f0*/  UISETP.GE.AND UP0, UPT, UR14, UR28, UPT ;  /* 0x0000001c0e00728c */ /* 0x004fe4000bf06270 */
[----:B------:R-:W-:-:S07]  /*2100*/  ULOP3.LUT UR4, UR4, UR6, URZ, 0x3c, !UPT ;  /* 0x0000000604047292 */ /* 0x000fce000f8e3cff */
[----:B------:R-:W-:Y:S05]  /*2110*/  BRA.U !UP0, `(.L_x_66) ;  /* 0xfffffffd08147547 */ /* 0x000fea000b83ffff */
.L_x_59:
[----:B---34-:R-:W-:Y:S06]  /*2120*/  BAR.SYNC.DEFER_BLOCKING 0x0 ;  /* 0x0000000000007b1d */ /* 0x018fec0000010000 */
[----:B------:R-:W-:Y:S04]  /*2130*/  BSSY.RECONVERGENT B3, `(.L_x_67) ;  /* 0x0000004000037945 */ /* 0x000fe80003800200 */
[----:B------:R-:W-:Y:S05]  /*2140*/  @P3 BRA `(.L_x_68) ;  /* 0x0000000000083947 */ /* 0x000fea0003800000 */
[----:B------:R-:W2:Y:S02]  /*2150*/  SYNCS.CCTL.IV [UR8+0x4000] ;  /* 0x00400000ff0079b1 */ /* 0x000ea40008000008 */
[----:B--2---:R-:W2:Y:S02]  /*2160*/  SYNCS.CCTL.IV [UR8+0x4020] ;  /* 0x00402000ff0079b1 */ /* 0x004ea40008000008 */
.L_x_68:
[----:B------:R-:W-:Y:S05]  /*2170*/  BSYNC.RECONVERGENT B3 ;  /* 0x0000000000037941 */ /* 0x000fea0003800200 */
.L_x_67:
[----:B--2---:R-:W-:Y:S06]  /*2180*/  BAR.SYNC.DEFER_BLOCKING 0x0 ;  /* 0x0000000000007b1d */ /* 0x004fec0000010000 */
[----:B------:R-:W-:Y:S04]  /*2190*/  BSSY.RECONVERGENT B3, `(.L_x_69) ;  /* 0x0000004000037945 */ /* 0x000fe80003800200 */
[----:B------:R-:W-:Y:S05]  /*21a0*/  @P3 BRA `(.L_x_70) ;  /* 0x0000000000083947 */ /* 0x000fea0003800000 */
[----:B------:R-:W2:Y:S02]  /*21b0*/  SYNCS.CCTL.IV [UR8+0x4008] ;  /* 0x00400800ff0079b1 */ /* 0x000ea40008000008 */
[----:B--2---:R-:W2:Y:S02]  /*21c0*/  SYNCS.CCTL.IV [UR8+0x4028] ;  /* 0x00402800ff0079b1 */ /* 0x004ea40008000008 */
.L_x_70:
[----:B------:R-:W-:Y:S05]  /*21d0*/  BSYNC.RECONVERGENT B3 ;  /* 0x0000000000037941 */ /* 0x000fea0003800200 */
.L_x_69:
[----:B--2---:R-:W-:Y:S06]  /*21e0*/  BAR.SYNC.DEFER_BLOCKING 0x0 ;  /* 0x0000000000007b1d */ /* 0x004fec0000010000 */
[----:B------:R-:W-:Y:S04]  /*21f0*/  BSSY.RECONVERGENT B3, `(.L_x_71) ;  /* 0x0000004000037945 */ /* 0x000fe80003800200 */
[----:B------:R-:W-:Y:S05]  /*2200*/  @P3 BRA `(.L_x_72) ;  /* 0x0000000000083947 */ /* 0x000fea0003800000 */
[----:B------:R-:W2:Y:S02]  /*2210*/  SYNCS.CCTL.IV [UR8+0x4010] ;  /* 0x00401000ff0079b1 */ /* 0x000ea40008000008 */
[----:B--2---:R-:W2:Y:S02]  /*2220*/  SYNCS.CCTL.IV [UR8+0x4030] ;  /* 0x00403000ff0079b1 */ /* 0x004ea40008000008 */
.L_x_72:
[----:B------:R-:W-:Y:S05]  /*2230*/  BSYNC.RECONVERGENT B3 ;  /* 0x0000000000037941 */ /* 0x000fea0003800200 */
.L_x_71:
[----:B--2---:R-:W-:Y:S06]  /*2240*/  BAR.SYNC.DEFER_BLOCKING 0x0 ;  /* 0x0000000000007b1d */ /* 0x004fec0000010000 */
[----:B------:R-:W-:Y:S04]  /*2250*/  BSSY.RECONVERGENT B3, `(.L_x_73) ;  /* 0x0000004000037945 */ /* 0x000fe80003800200 */
[----:B------:R-:W-:Y:S05]  /*2260*/  @P3 BRA `(.L_x_74) ;  /* 0x0000000000083947 */ /* 0x000fea0003800000 */
[----:B------:R-:W2:Y:S02]  /*2270*/  SYNCS.CCTL.IV [UR8+0x4018] ;  /* 0x00401800ff0079b1 */ /* 0x000ea40008000008 */
[----:B--2---:R-:W2:Y:S02]  /*2280*/  SYNCS.CCTL.IV [UR8+0x4038] ;  /* 0x00403800ff0079b1 */ /* 0x004ea40008000008 */
.L_x_74:
[----:B------:R-:W-:Y:S05]  /*2290*/  BSYNC.RECONVERGENT B3 ;  /* 0x0000000000037941 */ /* 0x000fea0003800200 */
.L_x_73:
[----:B------:R-:W-:Y:S01]  /*22a0*/  USHF.L.U32 UR4, UR22, 0x15, URZ ;  /* 0x0000001516047899 */ /* 0x000fe200080006ff */
[----:B------:R-:W-:Y:S01]  /*22b0*/  SHF.R.U32.HI R21, RZ, 0x2, R0 ;  /* 0x00000002ff157819 */ /* 0x000fe20000011600 */
[----:B------:R-:W-:Y:S01]  /*22c0*/  USHF.L.U32 UR22, UR22, 0x3, URZ ;  /* 0x0000000316167899 */ /* 0x000fe200080006ff */
[C---:B------:R-:W-:Y:S01]  /*22d0*/  IMAD.SHL.U32 R2, R0.reuse, 0x20, RZ ;  /* 0x0000002000027824 */ /* 0x040fe200078e00ff */
[----:B------:R-:W-:Y:S01]  /*22e0*/  ULOP3.LUT UR4, UR4, 0x600000, URZ, 0xc0, !UPT ;  /* 0x0060000004047892 */ /* 0x000fe2000f8ec0ff */
[----:B------:R-:W-:Y:S01]  /*22f0*/  LOP3.LUT R21, R21, 0x20, RZ, 0xc0, !PT ;  /* 0x0000002015157812 */ /* 0x000fe200078ec0ff */
[----:B------:R-:W-:Y:S01]  /*2300*/  ULOP3.LUT UR22, UR22, 0x20, URZ, 0xc0, !UPT ;  /* 0x0000002016167892 */ /* 0x000fe2000f8ec0ff */
[----:B------:R-:W-:Y:S01]  /*2310*/  IMAD.SHL.U32 R3, R0, 0x8, RZ ;  /* 0x0000000800037824 */ /* 0x000fe200078e00ff */
[----:B------:R-:W-:Y:S02]  /*2320*/  LOP3.LUT R2, R2, 0xc00, RZ, 0xc0, !PT ;  /* 0x00000c0002027812 */ /* 0x000fe400078ec0ff */
[----:B------:R-:W-:-:S02]  /*2330*/  ELECT P0, URZ, PT ;  /* 0x0000000000ff782f */ /* 0x000fc40003800000 */
[----:B------:R-:W-:Y:S01]  /*2340*/  LOP3.LUT R21, R21, 0x10, R0, 0xf8, !PT ;  /* 0x0000001015157812 */ /* 0x000fe200078ef800 */
[----:B------:R-:W-:Y:S01]  /*2350*/  UIADD3 UR4, UPT, UPT, UR22, UR4, UR23 ;  /* 0x0000000416047290 */ /* 0x000fe2000fffe017 */
[----:B------:R-:W-:Y:S01]  /*2360*/  IMAD.SHL.U32 R0, R0, 0x40, RZ ;  /* 0x0000004000007824 */ /* 0x000fe200078e00ff */
[----:B------:R-:W-:Y:S01]  /*2370*/  LOP3.LUT R2, R2, 0x30, R3, 0xf8, !PT ;  /* 0x0000003002027812 */ /* 0x000fe200078ef803 */
[----:B------:R-:W-:Y:S01]  /*2380*/  UMOV UR9, UR18 ;  /* 0x0000001200097c82 */ /* 0x000fe20008000000 */
[----:B------:R-:W-:Y:S01]  /*2390*/  ISETP.LT.U32.AND P0, PT, R20, 0x20, P0 ;  /* 0x000000201400780c */ /* 0x000fe20000701070 */
[----:B------:R-:W-:Y:S01]  /*23a0*/  UMOV UR10, UR15 ;  /* 0x0000000f000a7c82 */ /* 0x000fe20008000000 */
[----:B------:R-:W-:Y:S02]  /*23b0*/  LOP3.LUT R21, R2, R21, RZ, 0x3c, !PT ;  /* 0x0000001502157212 */ /* 0x000fe400078e3cff */
[----:B------:R-:W-:Y:S01]  /*23c0*/  LOP3.LUT R0, R0, 0x3c0, RZ, 0xc0, !PT ;  /* 0x000003c000007812 */ /* 0x000fe200078ec0ff */
[----:B-----5:R-:W-:Y:S01]  /*23d0*/  LDTM.16dp32bit_t0_t15.x16 R4, tmem[UR4] ;  /* 0x00000004000479ee */ /* 0x020fe20008a00000 */
[----:B------:R-:W3:Y:S01]  /*23e0*/  LDTM.16dp32bit_t16_t31.x16 R4, tmem[UR4+0x10] ;  /* 0x00001004000479ee */ /* 0x000ee20008a20000 */
[----:B------:R-:W-:Y:S01]  /*23f0*/  NOP ;  /* 0x0000000000007918 */ /* 0x000fe20000000000 */
[----:B------:R-:W-:-:S05]  /*2400*/  IADD3 R0, PT, PT, R21, UR8, R0 ;  /* 0x0000000815007c10 */ /* 0x000fca000fffe000 */
[----:B---3--:R-:W-:Y:S01]  /*2410*/  VOTEU.ANY UP1, P0 ;  /* 0x0000000000ff7886 */ /* 0x008fe20000020100 */
[----:B------:R-:W-:Y:S01]  /*2420*/  VOTEU.ANY UP0, P0 ;  /* 0x0000000000ff7886 */ /* 0x000fe20000000100 */
[----:B------:R-:W-:Y:S02]  /*2430*/  F2FP.SATFINITE.E4M3.F32.PACK_AB_MERGE_C R6, R7, R6, RZ ;  /* 0x000000060706723e */ /* 0x000fe400048070ff */
[----:B------:R-:W-:Y:S02]  /*2440*/  F2FP.SATFINITE.E4M3.F32.PACK_AB_MERGE_C R10, R11, R10, RZ ;  /* 0x0000000a0b0a723e */ /* 0x000fe400048070ff */
[----:B------:R-:W-:Y:S02]  /*2450*/  F2FP.SATFINITE.E4M3.F32.PACK_AB_MERGE_C R14, R15, R14, RZ ;  /* 0x0000000e0f0e723e */ /* 0x000fe400048070ff */
[----:B------:R-:W-:Y:S02]  /*2460*/  F2FP.SATFINITE.E4M3.F32.PACK_AB_MERGE_C R18, R19, R18, RZ ;  /* 0x000000121312723e */ /* 0x000fe400048070ff */
[----:B------:R-:W-:-:S02]  /*2470*/  F2FP.SATFINITE.E4M3.F32.PACK_AB_MERGE_C R4, R5, R4, R6 ;  /* 0x000000040504723e */ /* 0x000fc40004807006 */
[----:B------:R-:W-:Y:S02]  /*2480*/  F2FP.SATFINITE.E4M3.F32.PACK_AB_MERGE_C R5, R9, R8, R10 ;  /* 0x000000080905723e */ /* 0x000fe4000480700a */
[----:B------:R-:W-:Y:S02]  /*2490*/  F2FP.SATFINITE.E4M3.F32.PACK_AB_MERGE_C R6, R13, R12, R14 ;  /* 0x0000000c0d06723e */ /* 0x000fe4000480700e */
[----:B------:R-:W-:-:S05]  /*24a0*/  F2FP.SATFINITE.E4M3.F32.PACK_AB_MERGE_C R7, R17, R16, R18 ;  /* 0x000000101107723e */ /* 0x000fca0004807012 */
[----:B--2---:R2:W-:Y:S01]  /*24b0*/  STS.128 [R0], R4 ;  /* 0x0000000400007388 */ /* 0x0045e20000000c00 */
[----:B------:R3:W-:Y:S06]  /*24c0*/  MEMBAR.ALL.CTA ;  /* 0x0000000000007992 */ /* 0x0007ec0000008000 */
[----:B---3--:R-:W3:Y:S02]  /*24d0*/  FENCE.VIEW.ASYNC.S ;  /* 0x00000000000073c6 */ /* 0x008ee40000000000 */
[----:B---3--:R-:W-:Y:S06]  /*24e0*/  BAR.SYNC.DEFER_BLOCKING 0x0 ;  /* 0x0000000000007b1d */ /* 0x008fec0000010000 */
[----:B------:R2:W-:Y:S01]  /*24f0*/  @UP1 UTMASTG.2D [UR8], [UR20] ;  /* 0x00000008140013b5 */ /* 0x0005e20008008000 */
[----:B------:R0:W-:Y:S01]  /*2500*/  UTMACMDFLUSH ;  /* 0x00000000000079b7 */ /* 0x0001e20000000000 */
[----:B------:R-:W-:-:S04]  /*2510*/  DEPBAR.LE SB0, 0x0 ;  /* 0x000080000000791a */ /* 0x000fc80000000000 */
[----:B------:R-:W-:Y:S08]  /*2520*/  BAR.SYNC.DEFER_BLOCKING 0x0 ;  /* 0x0000000000007b1d */ /* 0x000ff00000010000 */
[----:B------:R-:W-:Y:S06]  /*2530*/  BAR.SYNC.DEFER_BLOCKING 0x0 ;  /* 0x0000000000007b1d */ /* 0x000fec0000010000 */
[----:B--2---:R-:W-:Y:S05]  /*2540*/  @P2 BRA `(.L_x_75) ;  /* 0x0000000000a02947 */ /* 0x004fea0003800000 */
[----:B------:R-:W2:Y:S01]  /*2550*/  S2UR UR5, SR_CgaCtaId ;  /* 0x00000000000579c3 */ /* 0x000ea20000008800 */
[----:B------:R-:W-:Y:S01]  /*2560*/  NOP ;  /* 0x0000000000007918 */ /* 0x000fe20000000000 */
[----:B------:R-:W-:Y:S01]  /*2570*/  UMOV UR4, 0x50 ;  /* 0x0000005000047882 */ /* 0x000fe20000000000 */
[----:B------:R-:W-:Y:S02]  /*2580*/  IMAD.U32 R0, RZ, RZ, UR23 ;  /* 0x00000017ff007e24 */ /* 0x000fe4000f8e00ff */
[----:B------:R-:W-:Y:S02]  /*2590*/  IMAD.MOV.U32 R3, RZ, RZ, 0x3 ;  /* 0x00000003ff037424 */ /* 0x000fe400078e00ff */
[----:B------:R-:W-:Y:S01]  /*25a0*/  IMAD.MOV.U32 R7, RZ, RZ, 0x1 ;  /* 0x00000001ff077424 */ /* 0x000fe200078e00ff */
[----:B------:R-:W-:-:S04]  /*25b0*/  LOP3.LUT R0, R0, 0xffff, RZ, 0xc0, !PT ;  /* 0x0000ffff00007812 */ /* 0x000fc800078ec0ff */
[----:B------:R-:W-:-:S05]  /*25c0*/  SHF.R.U32.HI R0, RZ, 0x5, R0 ;  /* 0x00000005ff007819 */ /* 0x000fca0000011600 */
[----:B------:R-:W-:Y:S01]  /*25d0*/  VIADD R2, R0, 0x10 ;  /* 0x0000001000027836 */ /* 0x000fe20000000000 */
[----:B------:R-:W-:Y:S01]  /*25e0*/  SHF.L.U32 R0, R3, R0, RZ ;  /* 0x0000000003007219 */ /* 0x000fe200000006ff */
[----:B--2---:R-:W-:-:S03]  /*25f0*/  ULEA UR6, UR5, UR4, 0x18 ;  /* 0x0000000405067291 */ /* 0x004fc6000f8ec0ff */
[----:B------:R-:W-:-:S04]  /*2600*/  SHF.L.U32 R3, R7, R2, RZ ;  /* 0x0000000207037219 */ /* 0x000fc800000006ff */
[----:B------:R-:W-:Y:S02]  /*2610*/  LOP3.LUT R0, R3, R0, RZ, 0xfc, !PT ;  /* 0x0000000003007212 */ /* 0x000fe400078efcff */
[----:B------:R-:W2:Y:S02]  /*2620*/  LDS R5, [UR6] ;  /* 0x00000006ff057984 */ /* 0x000ea40008000800 */
[C---:B------:R-:W-:Y:S02]  /*2630*/  LOP3.LUT R2, R0.reuse, 0xffff, RZ, 0xc0, !PT ;  /* 0x0000ffff00027812 */ /* 0x040fe400078ec0ff */
[----:B--2---:R-:W-:-:S04]  /*2640*/  LOP3.LUT R3, R0, 0xffff, R5, 0x80, !PT ;  /* 0x0000ffff00037812 */ /* 0x004fc800078e8005 */
[----:B------:R-:W-:-:S13]  /*2650*/  ISETP.NE.AND P0, PT, R3, R2, PT ;  /* 0x000000020300720c */ /* 0x000fda0003f05270 */
[----:B------:R-:W-:Y:S05]  /*2660*/  @P0 BRA `(.L_x_76) ;  /* 0x0000000000500947 */ /* 0x000fea0003800000 */
[----:B------:R-:W-:Y:S02]  /*2670*/  SHF.R.U32.HI R5, RZ, 0x10, R5 ;  /* 0x00000010ff057819 */ /* 0x000fe40000011605 */
[----:B------:R-:W-:-:S04]  /*2680*/  SHF.R.U32.HI R2, RZ, 0x10, R0 ;  /* 0x00000010ff027819 */ /* 0x000fc80000011600 */
[----:B------:R-:W-:-:S04]  /*2690*/  LOP3.LUT R5, R5, R2, RZ, 0xc0, !PT ;  /* 0x0000000205057212 */ /* 0x000fc800078ec0ff */
[----:B------:R-:W-:-:S13]  /*26a0*/  ISETP.NE.AND P0, PT, R5, R2, PT ;  /* 0x000000020500720c */ /* 0x000fda0003f05270 */
[----:B------:R-:W-:Y:S05]  /*26b0*/  @P0 BRA `(.L_x_77) ;  /* 0x0000000000300947 */ /* 0x000fea0003800000 */
[----:B------:R-:W-:Y:S01]  /*26c0*/  R2UR UR4, R0 ;  /* 0x00000000000472ca */ /* 0x000fe200000e0000 */
[----:B------:R-:W-:Y:S01]  /*26d0*/  VOTEU.ANY UR5, UPT, PT ;  /* 0x0000000000057886 */ /* 0x000fe200038e0100 */
[----:B------:R-:W2:Y:S01]  /*26e0*/  S2R R0, SR_LANEID ;  /* 0x0000000000007919 */ /* 0x000ea20000000000 */
[----:B------:R-:W-:-:S10]  /*26f0*/  UFLO.U32 UR5, UR5 ;  /* 0x00000005000572bd */ /* 0x000fd400080e0000 */
[----:B------:R-:W-:-:S06]  /*2700*/  ULOP3.LUT UR4, URZ, UR4, URZ, 0x33, !UPT ;  /* 0x00000004ff047292 */ /* 0x000fcc000f8e33ff */
[----:B------:R-:W-:-:S04]  /*2710*/  IMAD.U32 R2, RZ, RZ, UR4 ;  /* 0x00000004ff027e24 */ /* 0x000fc8000f8e00ff */
[----:B------:R-:W3:Y:S02]  /*2720*/  REDUX UR7, R2 ;  /* 0x00000000020773c4 */ /* 0x000ee40000000000 */
[----:B------:R4:W-:Y:S01]  /*2730*/  UTCATOMSWS.AND URZ, UR4 ;  /* 0x0000000400ff79e3 */ /* 0x0009e20008000000 */
[----:B--2---:R-:W-:Y:S01]  /*2740*/  ISETP.EQ.U32.AND P0, PT, R0, UR5, PT ;  /* 0x0000000500007c0c */ /* 0x004fe2000bf02070 */
[----:B---3--:R-:W-:-:S12]  /*2750*/  IMAD.U32 R0, RZ, RZ, UR7 ;  /* 0x00000007ff007e24 */ /* 0x008fd8000f8e00ff */
[----:B------:R4:W-:Y:S01]  /*2760*/  @P0 ATOMS.AND RZ, [UR6], R0 ;  /* 0x00000000ffff098c */ /* 0x0009e2000a800006 */
[----:B------:R-:W-:Y:S05]  /*2770*/  BRA `(.L_x_75) ;  /* 0x0000000000147947 */ /* 0x000fea0003800000 */
.L_x_77:
[----:B------:R-:W-:-:S07]  /*2780*/  MOV R2, 0x27a0 ;  /* 0x000027a000027802 */ /* 0x000fce0000000f00 */
[----:B-1----:R-:W-:Y:S05]  /*2790*/  CALL.REL.NOINC `($__internal_0_$__cuda_sm10x_tcgen05_guardrail_trap_col_being_dealloced_not_returned_by_alloc) ;  /* 0x0000000000447944 */ /* 0x002fea0003c00000 */
[----:B------:R-:W-:Y:S05]  /*27a0*/  BRA `(.L_x_75) ;  /* 0x0000000000087947 */ /* 0x000fea0003800000 */
.L_x_76:
[----:B------:R-:W-:-:S07]  /*27b0*/  MOV R2, 0x27d0 ;  /* 0x000027d000027802 */ /* 0x000fce0000000f00 */
[----:B-1----:R-:W-:Y:S05]  /*27c0*/  CALL.REL.NOINC `($__internal_2_$__cuda_sm10x_tcgen05_guardrail_trap_unallocated_columns_being_dealloced) ;  /* 0x0000000000507944 */ /* 0x002fea0003c00000 */
.L_x_75:
[----:B------:R-:W-:Y:S01]  /*27d0*/  NOP ;  /* 0x0000000000007918 */ /* 0x000fe20000000000 */
[----:B----4-:R-:W-:Y:S05]  /*27e0*/  EXIT ;  /* 0x000000000000794d */ /* 0x010fea0003800000 */
.L_x_60:
[----:B------:R-:W2:Y:S02]  /*27f0*/  SYNCS.PHASECHK.TRANS64.TRYWAIT P0, [UR8+0x4000], RZ ;  /* 0x004000ffff0075a7 */ /* 0x000ea40008001108 */
[----:B--2---:R-:W-:Y:S05]  /*2800*/  @!P0 BRA `(.L_x_60) ;  /* 0xfffffffc00f88947 */ /* 0x004fea000383ffff */
[----:B------:R-:W-:Y:S05]  /*2810*/  BRA `(.L_x_78) ;  /* 0xfffffff000e47947 */ /* 0x000fea000383ffff */
.L_x_62:
[----:B------:R-:W2:Y:S02]  /*2820*/  SYNCS.PHASECHK.TRANS64.TRYWAIT P1, [UR8+0x4020], RZ ;  /* 0x004020ffff0075a7 */ /* 0x000ea40008021108 */
[----:B--2---:R-:W-:Y:S05]  /*2830*/  @!P1 BRA `(.L_x_62) ;  /* 0xfffffffc00f89947 */ /* 0x004fea000383ffff */
[----:B------:R-:W-:Y:S05]  /*2840*/  BRA `(.L_x_79) ;  /* 0xfffffff400347947 */ /* 0x000fea000383ffff */
.L_x_63:
[----:B------:R-:W3:Y:S02]  /*2850*/  SYNCS.PHASECHK.TRANS64.TRYWAIT P0, [UR9+0x4000], R2 ;  /* 0x00400002ff0075a7 */ /* 0x000ee40008001109 */
[----:B---3--:R-:W-:Y:S05]  /*2860*/  @!P0 BRA `(.L_x_63) ;  /* 0xfffffffc00f88947 */ /* 0x008fea000383ffff */
[----:B------:R-:W-:Y:S05]  /*2870*/  BRA `(.L_x_80) ;  /* 0xfffffff400b07947 */ /* 0x000fea000383ffff */
.L_x_65:
[----:B------:R-:W3:Y:S02]  /*2880*/  SYNCS.PHASECHK.TRANS64.TRYWAIT P0, [UR9+0x4020], R2 ;  /* 0x00402002ff0075a7 */ /* 0x000ee40008001109 */
[----:B---3--:R-:W-:Y:S05]  /*2890*/  @!P0 BRA `(.L_x_65) ;  /* 0xfffffffc00f88947 */ /* 0x008fea000383ffff */
[----:B------:R-:W-:Y:S05]  /*28a0*/  BRA `(.L_x_81) ;  /* 0xfffffff400fc7947 */ /* 0x000fea000383ffff */
        .weak           $__internal_0_$__cuda_sm10x_tcgen05_guardrail_trap_col_being_dealloced_not_returned_by_alloc
        .type           $__internal_0_$__cuda_sm10x_tcgen05_guardrail_trap_col_being_dealloced_not_returned_by_alloc,@function
        .size           $__internal_0_$__cuda_sm10x_tcgen05_guardrail_trap_col_being_dealloced_not_returned_by_alloc,($__internal_1_$__cuda_sm10x_tcgen05_guardrail_trap_phase_invalid_during_alloc - $__internal_0_$__cuda_sm10x_tcgen05_guardrail_trap_col_being_dealloced_not_returned_by_alloc)
$__internal_0_$__cuda_sm10x_tcgen05_guardrail_trap_col_being_dealloced_not_returned_by_alloc:
[----:B------:R-:W-:Y:S05]  /*28b0*/  BPT.TRAP 0x1 ;  /* 0x000000040000795c */ /* 0x000fea0000300000 */
[----:B------:R-:W-:-:S04]  /*28c0*/  IMAD.MOV.U32 R3, RZ, RZ, 0x0 ;  /* 0x00000000ff037424 */ /* 0x000fc800078e00ff */
[----:B------:R-:W-:Y:S05]  /*28d0*/  RET.REL.NODEC R2 `(gluon_tcgen05) ;  /* 0xffffffd402c87950 */ /* 0x000fea0003c3ffff */
        .weak           $__internal_1_$__cuda_sm10x_tcgen05_guardrail_trap_phase_invalid_during_alloc
        .type           $__internal_1_$__cuda_sm10x_tcgen05_guardrail_trap_phase_invalid_during_alloc,@function
        .size           $__internal_1_$__cuda_sm10x_tcgen05_guardrail_trap_phase_invalid_during_alloc,($__internal_2_$__cuda_sm10x_tcgen05_guardrail_trap_unallocated_columns_being_dealloced - $__internal_1_$__cuda_sm10x_tcgen05_guardrail_trap_phase_invalid_during_alloc)
$__internal_1_$__cuda_sm10x_tcgen05_guardrail_trap_phase_invalid_during_alloc:
[----:B------:R-:W-:Y:S05]  /*28e0*/  BPT.TRAP 0x1 ;  /* 0x000000040000795c */ /* 0x000fea0000300000 */
[----:B------:R-:W-:-:S04]  /*28f0*/  IMAD.MOV.U32 R3, RZ, RZ, 0x0 ;  /* 0x00000000ff037424 */ /* 0x000fc800078e00ff */
[----:B------:R-:W-:Y:S05]  /*2900*/  RET.REL.NODEC R2 `(gluon_tcgen05) ;  /* 0xffffffd402bc7950 */ /* 0x000fea0003c3ffff */
        .weak           $__internal_2_$__cuda_sm10x_tcgen05_guardrail_trap_unallocated_columns_being_dealloced
        .type           $__internal_2_$__cuda_sm10x_tcgen05_guardrail_trap_unallocated_columns_being_dealloced,@function
        .size           $__internal_2_$__cuda_sm10x_tcgen05_guardrail_trap_unallocated_columns_being_dealloced,(.L_x_85 - $__internal_2_$__cuda_sm10x_tcgen05_guardrail_trap_unallocated_columns_being_dealloced)
$__internal_2_$__cuda_sm10x_tcgen05_guardrail_trap_unallocated_columns_being_dealloced:
[----:B------:R-:W-:Y:S05]  /*2910*/  BPT.TRAP 0x1 ;  /* 0x000000040000795c */ /* 0x000fea0000300000 */
[----:B------:R-:W-:-:S04]  /*2920*/  IMAD.MOV.U32 R3, RZ, RZ, 0x0 ;  /* 0x00000000ff037424 */ /* 0x000fc800078e00ff */
[----:B------:R-:W-:Y:S05]  /*2930*/  RET.REL.NODEC R2 `(gluon_tcgen05) ;  /* 0xffffffd402b07950 */ /* 0x000fea0003c3ffff */
.L_x_82:
[----:B------:R-:W-:-:S00]  /*2940*/  BRA `(.L_x_82) ;  /* 0xfffffffc00fc7947 */ /* 0x000fc0000383ffff */
[----:B------:R-:W-:-:S00]  /*2950*/  NOP ;  /* 0x0000000000007918 */ /* 0x000fc00000000000 */
        /* <DEDUP_REMOVED lines=10> */
.L_x_85:


//--------------------- .nv.shared.gluon_tcgen05  --------------------------
	.section	.nv.shared.gluon_tcgen05,"aw",@nobits
	.sectionflags	@""
	.align	16
	.zero		1024


//--------------------- .nv.shared.reserved.0     --------------------------
	.section	.nv.shared.reserved.0,"aw",@nobits
	.align	8
	.weak		__nv_reservedSMEM_offset_0_alias
	.size		__nv_reservedSMEM_offset_0_alias, 0, 64
	.other		__nv_reservedSMEM_offset_0_alias,@"STO_CUDA_RESERVED_SHARED STV_DEFAULT"
__nv_reservedSMEM_offset_0_alias:
	.zero		0
.nv.shared.reserved.0:
	.zero		64
	.weak		__nv_reservedSMEM_allocation_phase
	.type		__nv_reservedSMEM_allocation_phase,@object
	.size		__nv_reservedSMEM_allocation_phase,(.L_0 - __nv_reservedSMEM_allocation_phase)
__nv_reservedSMEM_allocation_phase:
	.zero		1
.L_0:
	.zero		7
	.weak		__nv_reservedSMEM_devtool_atexit_pc
	.type		__nv_reservedSMEM_devtool_atexit_pc,@object
	.size		__nv_reservedSMEM_devtool_atexit_pc,(__nv_reservedSMEM_allocation_mask - __nv_reservedSMEM_devtool_atexit_pc)
__nv_reservedSMEM_devtool_atexit_pc:
	.zero		8
	.weak		__nv_reservedSMEM_allocation_mask
	.type		__nv_reservedSMEM_allocation_mask,@object
	.size		__nv_reservedSMEM_allocation_mask,(.L_2 - __nv_reservedSMEM_allocation_mask)
__nv_reservedSMEM_allocation_mask:
	.zero		4
.L_2:


//--------------------- .nv.constant0.gluon_tcgen05 --------------------------
	.section	.nv.constant0.gluon_tcgen05,"a",@progbits
	.sectionflags	@""
	.align	4
.nv.constant0.gluon_tcgen05:
	.zero		976


//--------------------- SYMBOLS --------------------------

	.type		.nv.reservedSmem.offset0,@object
	.size		.nv.reservedSmem.offset0,0x4
	.type		.nv.reservedSmem.cap,@object
	.size		.nv.reservedSmem.cap,0x4
